//
// Generated by NVIDIA NVVM Compiler
//
// Compiler Build ID: CL-36424714
// Cuda compilation tools, release 13.0, V13.0.88
// Based on NVVM 20.0.0
//

.version 9.0
.target sm_100
.address_size 64

	// .globl	_Z18sgemmZeroRegistersiiifPKfS0_fPf
// _ZZ18sgemmZeroRegistersiiifPKfS0_fPfE5aTile has been demoted
// _ZZ18sgemmZeroRegistersiiifPKfS0_fPfE5bTile has been demoted

.visible .entry _Z18sgemmZeroRegistersiiifPKfS0_fPf(
	.param .u32 _Z18sgemmZeroRegistersiiifPKfS0_fPf_param_0,
	.param .u32 _Z18sgemmZeroRegistersiiifPKfS0_fPf_param_1,
	.param .u32 _Z18sgemmZeroRegistersiiifPKfS0_fPf_param_2,
	.param .f32 _Z18sgemmZeroRegistersiiifPKfS0_fPf_param_3,
	.param .u64 .ptr .align 1 _Z18sgemmZeroRegistersiiifPKfS0_fPf_param_4,
	.param .u64 .ptr .align 1 _Z18sgemmZeroRegistersiiifPKfS0_fPf_param_5,
	.param .f32 _Z18sgemmZeroRegistersiiifPKfS0_fPf_param_6,
	.param .u64 .ptr .align 1 _Z18sgemmZeroRegistersiiifPKfS0_fPf_param_7
)
{
	.reg .pred 	%p<3>;
	.reg .b32 	%r<141>;
	.reg .b32 	%f<1759>;
	.reg .b64 	%rd<68>;
	// demoted variable
	.shared .align 4 .b8 _ZZ18sgemmZeroRegistersiiifPKfS0_fPfE5aTile[16384];
	// demoted variable
	.shared .align 4 .b8 _ZZ18sgemmZeroRegistersiiifPKfS0_fPfE5bTile[16384];
	ld.param.u32 	%r59, [_Z18sgemmZeroRegistersiiifPKfS0_fPf_param_2];
	mov.u32 	%r60, %ctaid.y;
	mov.u32 	%r61, %ntid.y;
	mov.u32 	%r1, %tid.y;
	mad.lo.s32 	%r62, %r60, %r61, %r1;
	shl.b32 	%r2, %r62, 4;
	mov.u32 	%r63, %ctaid.x;
	mov.u32 	%r64, %ntid.x;
	mov.u32 	%r3, %tid.x;
	mad.lo.s32 	%r65, %r63, %r64, %r3;
	shl.b32 	%r4, %r65, 3;
	setp.lt.s32 	%p1, %r59, 1;
	mov.f32 	%f1695, 0f00000000;
	mov.f32 	%f1696, %f1695;
	mov.f32 	%f1697, %f1695;
	mov.f32 	%f1698, %f1695;
	mov.f32 	%f1699, %f1695;
	mov.f32 	%f1700, %f1695;
	mov.f32 	%f1701, %f1695;
	mov.f32 	%f1702, %f1695;
	mov.f32 	%f1703, %f1695;
	mov.f32 	%f1704, %f1695;
	mov.f32 	%f1705, %f1695;
	mov.f32 	%f1706, %f1695;
	mov.f32 	%f1707, %f1695;
	mov.f32 	%f1708, %f1695;
	mov.f32 	%f1709, %f1695;
	mov.f32 	%f1710, %f1695;
	mov.f32 	%f1711, %f1695;
	mov.f32 	%f1712, %f1695;
	mov.f32 	%f1713, %f1695;
	mov.f32 	%f1714, %f1695;
	mov.f32 	%f1715, %f1695;
	mov.f32 	%f1716, %f1695;
	mov.f32 	%f1717, %f1695;
	mov.f32 	%f1718, %f1695;
	mov.f32 	%f1719, %f1695;
	mov.f32 	%f1720, %f1695;
	mov.f32 	%f1721, %f1695;
	mov.f32 	%f1722, %f1695;
	mov.f32 	%f1723, %f1695;
	mov.f32 	%f1724, %f1695;
	mov.f32 	%f1725, %f1695;
	mov.f32 	%f1726, %f1695;
	mov.f32 	%f1727, %f1695;
	mov.f32 	%f1728, %f1695;
	mov.f32 	%f1729, %f1695;
	mov.f32 	%f1730, %f1695;
	mov.f32 	%f1731, %f1695;
	mov.f32 	%f1732, %f1695;
	mov.f32 	%f1733, %f1695;
	mov.f32 	%f1734, %f1695;
	mov.f32 	%f1735, %f1695;
	mov.f32 	%f1736, %f1695;
	mov.f32 	%f1737, %f1695;
	mov.f32 	%f1738, %f1695;
	mov.f32 	%f1739, %f1695;
	mov.f32 	%f1740, %f1695;
	mov.f32 	%f1741, %f1695;
	mov.f32 	%f1742, %f1695;
	mov.f32 	%f1743, %f1695;
	mov.f32 	%f1744, %f1695;
	mov.f32 	%f1745, %f1695;
	mov.f32 	%f1746, %f1695;
	mov.f32 	%f1747, %f1695;
	mov.f32 	%f1748, %f1695;
	mov.f32 	%f1749, %f1695;
	mov.f32 	%f1750, %f1695;
	mov.f32 	%f1751, %f1695;
	mov.f32 	%f1752, %f1695;
	mov.f32 	%f1753, %f1695;
	mov.f32 	%f1754, %f1695;
	mov.f32 	%f1755, %f1695;
	mov.f32 	%f1756, %f1695;
	mov.f32 	%f1757, %f1695;
	mov.f32 	%f1758, %f1695;
	@%p1 bra 	$L__BB0_3;
	ld.param.u32 	%r121, [_Z18sgemmZeroRegistersiiifPKfS0_fPf_param_2];
	ld.param.u32 	%r118, [_Z18sgemmZeroRegistersiiifPKfS0_fPf_param_1];
	shr.u32 	%r67, %r3, 1;
	mul.lo.s32 	%r68, %r2, %r121;
	add.s32 	%r69, %r68, %r121;
	add.s32 	%r139, %r67, %r69;
	add.s32 	%r70, %r2, 2;
	mad.lo.s32 	%r138, %r121, %r70, %r67;
	add.s32 	%r71, %r2, 3;
	mad.lo.s32 	%r137, %r121, %r71, %r67;
	add.s32 	%r72, %r2, 4;
	mad.lo.s32 	%r136, %r121, %r72, %r67;
	add.s32 	%r73, %r2, 5;
	mad.lo.s32 	%r135, %r121, %r73, %r67;
	add.s32 	%r74, %r2, 6;
	mad.lo.s32 	%r134, %r121, %r74, %r67;
	add.s32 	%r75, %r2, 7;
	mad.lo.s32 	%r133, %r121, %r75, %r67;
	add.s32 	%r76, %r2, 8;
	mad.lo.s32 	%r132, %r121, %r76, %r67;
	add.s32 	%r77, %r2, 9;
	mad.lo.s32 	%r131, %r121, %r77, %r67;
	add.s32 	%r78, %r2, 10;
	mad.lo.s32 	%r130, %r121, %r78, %r67;
	add.s32 	%r79, %r2, 11;
	mad.lo.s32 	%r129, %r121, %r79, %r67;
	add.s32 	%r80, %r2, 12;
	mad.lo.s32 	%r128, %r121, %r80, %r67;
	add.s32 	%r81, %r2, 13;
	mad.lo.s32 	%r127, %r121, %r81, %r67;
	add.s32 	%r82, %r2, 14;
	mad.lo.s32 	%r126, %r121, %r82, %r67;
	add.s32 	%r83, %r2, 15;
	mad.lo.s32 	%r125, %r121, %r83, %r67;
	add.s32 	%r124, %r67, %r68;
	mad.lo.s32 	%r84, %r1, %r118, %r4;
	add.s32 	%r123, %r84, 3;
	mov.b32 	%r140, 0;
	mov.f32 	%f1695, 0f00000000;
$L__BB0_2:
	ld.param.u64 	%rd66, [_Z18sgemmZeroRegistersiiifPKfS0_fPf_param_5];
	ld.param.u64 	%rd65, [_Z18sgemmZeroRegistersiiifPKfS0_fPf_param_4];
	ld.param.u32 	%r122, [_Z18sgemmZeroRegistersiiifPKfS0_fPf_param_2];
	ld.param.u32 	%r119, [_Z18sgemmZeroRegistersiiifPKfS0_fPf_param_1];
	cvta.to.global.u64 	%rd4, %rd65;
	mul.wide.u32 	%rd5, %r124, 4;
	add.s64 	%rd6, %rd4, %rd5;
	ld.global.f32 	%f197, [%rd6];
	mov.u32 	%r85, %tid.x;
	mov.u32 	%r86, %tid.y;
	shl.b32 	%r87, %r86, 6;
	mov.u32 	%r88, _ZZ18sgemmZeroRegistersiiifPKfS0_fPfE5aTile;
	add.s32 	%r89, %r88, %r87;
	shl.b32 	%r90, %r85, 1;
	and.b32  	%r91, %r90, 2044;
	add.s32 	%r92, %r89, %r91;
	st.shared.f32 	[%r92], %f197;
	mul.wide.u32 	%rd7, %r139, 4;
	add.s64 	%rd8, %rd4, %rd7;
	ld.global.f32 	%f198, [%rd8];
	st.shared.f32 	[%r92+1024], %f198;
	mul.wide.u32 	%rd9, %r138, 4;
	add.s64 	%rd10, %rd4, %rd9;
	ld.global.f32 	%f199, [%rd10];
	st.shared.f32 	[%r92+2048], %f199;
	mul.wide.u32 	%rd11, %r137, 4;
	add.s64 	%rd12, %rd4, %rd11;
	ld.global.f32 	%f200, [%rd12];
	st.shared.f32 	[%r92+3072], %f200;
	mul.wide.u32 	%rd13, %r136, 4;
	add.s64 	%rd14, %rd4, %rd13;
	ld.global.f32 	%f201, [%rd14];
	st.shared.f32 	[%r92+4096], %f201;
	mul.wide.u32 	%rd15, %r135, 4;
	add.s64 	%rd16, %rd4, %rd15;
	ld.global.f32 	%f202, [%rd16];
	st.shared.f32 	[%r92+5120], %f202;
	mul.wide.u32 	%rd17, %r134, 4;
	add.s64 	%rd18, %rd4, %rd17;
	ld.global.f32 	%f203, [%rd18];
	st.shared.f32 	[%r92+6144], %f203;
	mul.wide.u32 	%rd19, %r133, 4;
	add.s64 	%rd20, %rd4, %rd19;
	ld.global.f32 	%f204, [%rd20];
	st.shared.f32 	[%r92+7168], %f204;
	mul.wide.u32 	%rd21, %r132, 4;
	add.s64 	%rd22, %rd4, %rd21;
	ld.global.f32 	%f205, [%rd22];
	st.shared.f32 	[%r92+8192], %f205;
	mul.wide.u32 	%rd23, %r131, 4;
	add.s64 	%rd24, %rd4, %rd23;
	ld.global.f32 	%f206, [%rd24];
	st.shared.f32 	[%r92+9216], %f206;
	mul.wide.u32 	%rd25, %r130, 4;
	add.s64 	%rd26, %rd4, %rd25;
	ld.global.f32 	%f207, [%rd26];
	st.shared.f32 	[%r92+10240], %f207;
	mul.wide.u32 	%rd27, %r129, 4;
	add.s64 	%rd28, %rd4, %rd27;
	ld.global.f32 	%f208, [%rd28];
	st.shared.f32 	[%r92+11264], %f208;
	mul.wide.u32 	%rd29, %r128, 4;
	add.s64 	%rd30, %rd4, %rd29;
	ld.global.f32 	%f209, [%rd30];
	st.shared.f32 	[%r92+12288], %f209;
	mul.wide.u32 	%rd31, %r127, 4;
	add.s64 	%rd32, %rd4, %rd31;
	ld.global.f32 	%f210, [%rd32];
	st.shared.f32 	[%r92+13312], %f210;
	mul.wide.u32 	%rd33, %r126, 4;
	add.s64 	%rd34, %rd4, %rd33;
	ld.global.f32 	%f211, [%rd34];
	st.shared.f32 	[%r92+14336], %f211;
	mul.wide.u32 	%rd35, %r125, 4;
	add.s64 	%rd36, %rd4, %rd35;
	ld.global.f32 	%f212, [%rd36];
	st.shared.f32 	[%r92+15360], %f212;
	add.s32 	%r93, %r123, -3;
	cvta.to.global.u64 	%rd37, %rd66;
	mul.wide.u32 	%rd38, %r93, 4;
	add.s64 	%rd39, %rd37, %rd38;
	ld.global.f32 	%f213, [%rd39];
	shl.b32 	%r94, %r86, 7;
	mov.u32 	%r95, _ZZ18sgemmZeroRegistersiiifPKfS0_fPfE5bTile;
	shl.b32 	%r96, %r85, 2;
	add.s32 	%r97, %r95, %r96;
	add.s32 	%r98, %r97, %r94;
	st.shared.f32 	[%r98], %f213;
	add.s32 	%r99, %r123, -2;
	mul.wide.u32 	%rd40, %r99, 4;
	add.s64 	%rd41, %rd37, %rd40;
	ld.global.f32 	%f214, [%rd41];
	st.shared.f32 	[%r98+2048], %f214;
	add.s32 	%r100, %r123, -1;
	mul.wide.u32 	%rd42, %r100, 4;
	add.s64 	%rd43, %rd37, %rd42;
	ld.global.f32 	%f215, [%rd43];
	st.shared.f32 	[%r98+4096], %f215;
	add.s32 	%r101, %r123, 4;
	mul.wide.u32 	%rd44, %r123, 4;
	add.s64 	%rd45, %rd37, %rd44;
	ld.global.f32 	%f216, [%rd45];
	st.shared.f32 	[%r98+6144], %f216;
	add.s32 	%r102, %r123, 1;
	mul.wide.u32 	%rd46, %r102, 4;
	add.s64 	%rd47, %rd37, %rd46;
	ld.global.f32 	%f217, [%rd47];
	st.shared.f32 	[%r98+8192], %f217;
	add.s32 	%r103, %r123, 2;
	mul.wide.u32 	%rd48, %r103, 4;
	add.s64 	%rd49, %rd37, %rd48;
	ld.global.f32 	%f218, [%rd49];
	st.shared.f32 	[%r98+10240], %f218;
	add.s32 	%r104, %r123, 3;
	mul.wide.u32 	%rd50, %r104, 4;
	add.s64 	%rd51, %rd37, %rd50;
	ld.global.f32 	%f219, [%rd51];
	st.shared.f32 	[%r98+12288], %f219;
	mul.wide.u32 	%rd52, %r101, 4;
	add.s64 	%rd53, %rd37, %rd52;
	ld.global.f32 	%f220, [%rd53];
	st.shared.f32 	[%r98+14336], %f220;
	bar.sync 	0;
	ld.shared.f32 	%f221, [%r89];
	ld.shared.f32 	%f222, [%r97];
	fma.rn.f32 	%f223, %f221, %f222, %f1758;
	ld.shared.f32 	%f224, [%r89+4];
	ld.shared.f32 	%f225, [%r97+128];
	fma.rn.f32 	%f226, %f224, %f225, %f223;
	ld.shared.f32 	%f227, [%r89+8];
	ld.shared.f32 	%f228, [%r97+256];
	fma.rn.f32 	%f229, %f227, %f228, %f226;
	ld.shared.f32 	%f230, [%r89+12];
	ld.shared.f32 	%f231, [%r97+384];
	fma.rn.f32 	%f232, %f230, %f231, %f229;
	ld.shared.f32 	%f233, [%r89+16];
	ld.shared.f32 	%f234, [%r97+512];
	fma.rn.f32 	%f235, %f233, %f234, %f232;
	ld.shared.f32 	%f236, [%r89+20];
	ld.shared.f32 	%f237, [%r97+640];
	fma.rn.f32 	%f238, %f236, %f237, %f235;
	ld.shared.f32 	%f239, [%r89+24];
	ld.shared.f32 	%f240, [%r97+768];
	fma.rn.f32 	%f241, %f239, %f240, %f238;
	ld.shared.f32 	%f242, [%r89+28];
	ld.shared.f32 	%f243, [%r97+896];
	fma.rn.f32 	%f244, %f242, %f243, %f241;
	ld.shared.f32 	%f245, [%r89+32];
	ld.shared.f32 	%f246, [%r97+1024];
	fma.rn.f32 	%f247, %f245, %f246, %f244;
	ld.shared.f32 	%f248, [%r89+36];
	ld.shared.f32 	%f249, [%r97+1152];
	fma.rn.f32 	%f250, %f248, %f249, %f247;
	ld.shared.f32 	%f251, [%r89+40];
	ld.shared.f32 	%f252, [%r97+1280];
	fma.rn.f32 	%f253, %f251, %f252, %f250;
	ld.shared.f32 	%f254, [%r89+44];
	ld.shared.f32 	%f255, [%r97+1408];
	fma.rn.f32 	%f256, %f254, %f255, %f253;
	ld.shared.f32 	%f257, [%r89+48];
	ld.shared.f32 	%f258, [%r97+1536];
	fma.rn.f32 	%f259, %f257, %f258, %f256;
	ld.shared.f32 	%f260, [%r89+52];
	ld.shared.f32 	%f261, [%r97+1664];
	fma.rn.f32 	%f262, %f260, %f261, %f259;
	ld.shared.f32 	%f263, [%r89+56];
	ld.shared.f32 	%f264, [%r97+1792];
	fma.rn.f32 	%f265, %f263, %f264, %f262;
	ld.shared.f32 	%f266, [%r89+60];
	ld.shared.f32 	%f267, [%r97+1920];
	fma.rn.f32 	%f1758, %f266, %f267, %f265;
	ld.shared.f32 	%f268, [%r97+2048];
	fma.rn.f32 	%f269, %f221, %f268, %f1757;
	ld.shared.f32 	%f270, [%r97+2176];
	fma.rn.f32 	%f271, %f224, %f270, %f269;
	ld.shared.f32 	%f272, [%r97+2304];
	fma.rn.f32 	%f273, %f227, %f272, %f271;
	ld.shared.f32 	%f274, [%r97+2432];
	fma.rn.f32 	%f275, %f230, %f274, %f273;
	ld.shared.f32 	%f276, [%r97+2560];
	fma.rn.f32 	%f277, %f233, %f276, %f275;
	ld.shared.f32 	%f278, [%r97+2688];
	fma.rn.f32 	%f279, %f236, %f278, %f277;
	ld.shared.f32 	%f280, [%r97+2816];
	fma.rn.f32 	%f281, %f239, %f280, %f279;
	ld.shared.f32 	%f282, [%r97+2944];
	fma.rn.f32 	%f283, %f242, %f282, %f281;
	ld.shared.f32 	%f284, [%r97+3072];
	fma.rn.f32 	%f285, %f245, %f284, %f283;
	ld.shared.f32 	%f286, [%r97+3200];
	fma.rn.f32 	%f287, %f248, %f286, %f285;
	ld.shared.f32 	%f288, [%r97+3328];
	fma.rn.f32 	%f289, %f251, %f288, %f287;
	ld.shared.f32 	%f290, [%r97+3456];
	fma.rn.f32 	%f291, %f254, %f290, %f289;
	ld.shared.f32 	%f292, [%r97+3584];
	fma.rn.f32 	%f293, %f257, %f292, %f291;
	ld.shared.f32 	%f294, [%r97+3712];
	fma.rn.f32 	%f295, %f260, %f294, %f293;
	ld.shared.f32 	%f296, [%r97+3840];
	fma.rn.f32 	%f297, %f263, %f296, %f295;
	ld.shared.f32 	%f298, [%r97+3968];
	fma.rn.f32 	%f1757, %f266, %f298, %f297;
	ld.shared.f32 	%f299, [%r97+4096];
	fma.rn.f32 	%f300, %f221, %f299, %f1756;
	ld.shared.f32 	%f301, [%r97+4224];
	fma.rn.f32 	%f302, %f224, %f301, %f300;
	ld.shared.f32 	%f303, [%r97+4352];
	fma.rn.f32 	%f304, %f227, %f303, %f302;
	ld.shared.f32 	%f305, [%r97+4480];
	fma.rn.f32 	%f306, %f230, %f305, %f304;
	ld.shared.f32 	%f307, [%r97+4608];
	fma.rn.f32 	%f308, %f233, %f307, %f306;
	ld.shared.f32 	%f309, [%r97+4736];
	fma.rn.f32 	%f310, %f236, %f309, %f308;
	ld.shared.f32 	%f311, [%r97+4864];
	fma.rn.f32 	%f312, %f239, %f311, %f310;
	ld.shared.f32 	%f313, [%r97+4992];
	fma.rn.f32 	%f314, %f242, %f313, %f312;
	ld.shared.f32 	%f315, [%r97+5120];
	fma.rn.f32 	%f316, %f245, %f315, %f314;
	ld.shared.f32 	%f317, [%r97+5248];
	fma.rn.f32 	%f318, %f248, %f317, %f316;
	ld.shared.f32 	%f319, [%r97+5376];
	fma.rn.f32 	%f320, %f251, %f319, %f318;
	ld.shared.f32 	%f321, [%r97+5504];
	fma.rn.f32 	%f322, %f254, %f321, %f320;
	ld.shared.f32 	%f323, [%r97+5632];
	fma.rn.f32 	%f324, %f257, %f323, %f322;
	ld.shared.f32 	%f325, [%r97+5760];
	fma.rn.f32 	%f326, %f260, %f325, %f324;
	ld.shared.f32 	%f327, [%r97+5888];
	fma.rn.f32 	%f328, %f263, %f327, %f326;
	ld.shared.f32 	%f329, [%r97+6016];
	fma.rn.f32 	%f1756, %f266, %f329, %f328;
	ld.shared.f32 	%f330, [%r97+6144];
	fma.rn.f32 	%f331, %f221, %f330, %f1755;
	ld.shared.f32 	%f332, [%r97+6272];
	fma.rn.f32 	%f333, %f224, %f332, %f331;
	ld.shared.f32 	%f334, [%r97+6400];
	fma.rn.f32 	%f335, %f227, %f334, %f333;
	ld.shared.f32 	%f336, [%r97+6528];
	fma.rn.f32 	%f337, %f230, %f336, %f335;
	ld.shared.f32 	%f338, [%r97+6656];
	fma.rn.f32 	%f339, %f233, %f338, %f337;
	ld.shared.f32 	%f340, [%r97+6784];
	fma.rn.f32 	%f341, %f236, %f340, %f339;
	ld.shared.f32 	%f342, [%r97+6912];
	fma.rn.f32 	%f343, %f239, %f342, %f341;
	ld.shared.f32 	%f344, [%r97+7040];
	fma.rn.f32 	%f345, %f242, %f344, %f343;
	ld.shared.f32 	%f346, [%r97+7168];
	fma.rn.f32 	%f347, %f245, %f346, %f345;
	ld.shared.f32 	%f348, [%r97+7296];
	fma.rn.f32 	%f349, %f248, %f348, %f347;
	ld.shared.f32 	%f350, [%r97+7424];
	fma.rn.f32 	%f351, %f251, %f350, %f349;
	ld.shared.f32 	%f352, [%r97+7552];
	fma.rn.f32 	%f353, %f254, %f352, %f351;
	ld.shared.f32 	%f354, [%r97+7680];
	fma.rn.f32 	%f355, %f257, %f354, %f353;
	ld.shared.f32 	%f356, [%r97+7808];
	fma.rn.f32 	%f357, %f260, %f356, %f355;
	ld.shared.f32 	%f358, [%r97+7936];
	fma.rn.f32 	%f359, %f263, %f358, %f357;
	ld.shared.f32 	%f360, [%r97+8064];
	fma.rn.f32 	%f1755, %f266, %f360, %f359;
	ld.shared.f32 	%f361, [%r97+8192];
	fma.rn.f32 	%f362, %f221, %f361, %f1754;
	ld.shared.f32 	%f363, [%r97+8320];
	fma.rn.f32 	%f364, %f224, %f363, %f362;
	ld.shared.f32 	%f365, [%r97+8448];
	fma.rn.f32 	%f366, %f227, %f365, %f364;
	ld.shared.f32 	%f367, [%r97+8576];
	fma.rn.f32 	%f368, %f230, %f367, %f366;
	ld.shared.f32 	%f369, [%r97+8704];
	fma.rn.f32 	%f370, %f233, %f369, %f368;
	ld.shared.f32 	%f371, [%r97+8832];
	fma.rn.f32 	%f372, %f236, %f371, %f370;
	ld.shared.f32 	%f373, [%r97+8960];
	fma.rn.f32 	%f374, %f239, %f373, %f372;
	ld.shared.f32 	%f375, [%r97+9088];
	fma.rn.f32 	%f376, %f242, %f375, %f374;
	ld.shared.f32 	%f377, [%r97+9216];
	fma.rn.f32 	%f378, %f245, %f377, %f376;
	ld.shared.f32 	%f379, [%r97+9344];
	fma.rn.f32 	%f380, %f248, %f379, %f378;
	ld.shared.f32 	%f381, [%r97+9472];
	fma.rn.f32 	%f382, %f251, %f381, %f380;
	ld.shared.f32 	%f383, [%r97+9600];
	fma.rn.f32 	%f384, %f254, %f383, %f382;
	ld.shared.f32 	%f385, [%r97+9728];
	fma.rn.f32 	%f386, %f257, %f385, %f384;
	ld.shared.f32 	%f387, [%r97+9856];
	fma.rn.f32 	%f388, %f260, %f387, %f386;
	ld.shared.f32 	%f389, [%r97+9984];
	fma.rn.f32 	%f390, %f263, %f389, %f388;
	ld.shared.f32 	%f391, [%r97+10112];
	fma.rn.f32 	%f1754, %f266, %f391, %f390;
	ld.shared.f32 	%f392, [%r97+10240];
	fma.rn.f32 	%f393, %f221, %f392, %f1753;
	ld.shared.f32 	%f394, [%r97+10368];
	fma.rn.f32 	%f395, %f224, %f394, %f393;
	ld.shared.f32 	%f396, [%r97+10496];
	fma.rn.f32 	%f397, %f227, %f396, %f395;
	ld.shared.f32 	%f398, [%r97+10624];
	fma.rn.f32 	%f399, %f230, %f398, %f397;
	ld.shared.f32 	%f400, [%r97+10752];
	fma.rn.f32 	%f401, %f233, %f400, %f399;
	ld.shared.f32 	%f402, [%r97+10880];
	fma.rn.f32 	%f403, %f236, %f402, %f401;
	ld.shared.f32 	%f404, [%r97+11008];
	fma.rn.f32 	%f405, %f239, %f404, %f403;
	ld.shared.f32 	%f406, [%r97+11136];
	fma.rn.f32 	%f407, %f242, %f406, %f405;
	ld.shared.f32 	%f408, [%r97+11264];
	fma.rn.f32 	%f409, %f245, %f408, %f407;
	ld.shared.f32 	%f410, [%r97+11392];
	fma.rn.f32 	%f411, %f248, %f410, %f409;
	ld.shared.f32 	%f412, [%r97+11520];
	fma.rn.f32 	%f413, %f251, %f412, %f411;
	ld.shared.f32 	%f414, [%r97+11648];
	fma.rn.f32 	%f415, %f254, %f414, %f413;
	ld.shared.f32 	%f416, [%r97+11776];
	fma.rn.f32 	%f417, %f257, %f416, %f415;
	ld.shared.f32 	%f418, [%r97+11904];
	fma.rn.f32 	%f419, %f260, %f418, %f417;
	ld.shared.f32 	%f420, [%r97+12032];
	fma.rn.f32 	%f421, %f263, %f420, %f419;
	ld.shared.f32 	%f422, [%r97+12160];
	fma.rn.f32 	%f1753, %f266, %f422, %f421;
	ld.shared.f32 	%f423, [%r97+12288];
	fma.rn.f32 	%f424, %f221, %f423, %f1752;
	ld.shared.f32 	%f425, [%r97+12416];
	fma.rn.f32 	%f426, %f224, %f425, %f424;
	ld.shared.f32 	%f427, [%r97+12544];
	fma.rn.f32 	%f428, %f227, %f427, %f426;
	ld.shared.f32 	%f429, [%r97+12672];
	fma.rn.f32 	%f430, %f230, %f429, %f428;
	ld.shared.f32 	%f431, [%r97+12800];
	fma.rn.f32 	%f432, %f233, %f431, %f430;
	ld.shared.f32 	%f433, [%r97+12928];
	fma.rn.f32 	%f434, %f236, %f433, %f432;
	ld.shared.f32 	%f435, [%r97+13056];
	fma.rn.f32 	%f436, %f239, %f435, %f434;
	ld.shared.f32 	%f437, [%r97+13184];
	fma.rn.f32 	%f438, %f242, %f437, %f436;
	ld.shared.f32 	%f439, [%r97+13312];
	fma.rn.f32 	%f440, %f245, %f439, %f438;
	ld.shared.f32 	%f441, [%r97+13440];
	fma.rn.f32 	%f442, %f248, %f441, %f440;
	ld.shared.f32 	%f443, [%r97+13568];
	fma.rn.f32 	%f444, %f251, %f443, %f442;
	ld.shared.f32 	%f445, [%r97+13696];
	fma.rn.f32 	%f446, %f254, %f445, %f444;
	ld.shared.f32 	%f447, [%r97+13824];
	fma.rn.f32 	%f448, %f257, %f447, %f446;
	ld.shared.f32 	%f449, [%r97+13952];
	fma.rn.f32 	%f450, %f260, %f449, %f448;
	ld.shared.f32 	%f451, [%r97+14080];
	fma.rn.f32 	%f452, %f263, %f451, %f450;
	ld.shared.f32 	%f453, [%r97+14208];
	fma.rn.f32 	%f1752, %f266, %f453, %f452;
	ld.shared.f32 	%f454, [%r97+14336];
	fma.rn.f32 	%f455, %f221, %f454, %f1751;
	ld.shared.f32 	%f456, [%r97+14464];
	fma.rn.f32 	%f457, %f224, %f456, %f455;
	ld.shared.f32 	%f458, [%r97+14592];
	fma.rn.f32 	%f459, %f227, %f458, %f457;
	ld.shared.f32 	%f460, [%r97+14720];
	fma.rn.f32 	%f461, %f230, %f460, %f459;
	ld.shared.f32 	%f462, [%r97+14848];
	fma.rn.f32 	%f463, %f233, %f462, %f461;
	ld.shared.f32 	%f464, [%r97+14976];
	fma.rn.f32 	%f465, %f236, %f464, %f463;
	ld.shared.f32 	%f466, [%r97+15104];
	fma.rn.f32 	%f467, %f239, %f466, %f465;
	ld.shared.f32 	%f468, [%r97+15232];
	fma.rn.f32 	%f469, %f242, %f468, %f467;
	ld.shared.f32 	%f470, [%r97+15360];
	fma.rn.f32 	%f471, %f245, %f470, %f469;
	ld.shared.f32 	%f472, [%r97+15488];
	fma.rn.f32 	%f473, %f248, %f472, %f471;
	ld.shared.f32 	%f474, [%r97+15616];
	fma.rn.f32 	%f475, %f251, %f474, %f473;
	ld.shared.f32 	%f476, [%r97+15744];
	fma.rn.f32 	%f477, %f254, %f476, %f475;
	ld.shared.f32 	%f478, [%r97+15872];
	fma.rn.f32 	%f479, %f257, %f478, %f477;
	ld.shared.f32 	%f480, [%r97+16000];
	fma.rn.f32 	%f481, %f260, %f480, %f479;
	ld.shared.f32 	%f482, [%r97+16128];
	fma.rn.f32 	%f483, %f263, %f482, %f481;
	ld.shared.f32 	%f484, [%r97+16256];
	fma.rn.f32 	%f1751, %f266, %f484, %f483;
	ld.shared.f32 	%f485, [%r89+1024];
	fma.rn.f32 	%f486, %f485, %f222, %f1750;
	ld.shared.f32 	%f487, [%r89+1028];
	fma.rn.f32 	%f488, %f487, %f225, %f486;
	ld.shared.f32 	%f489, [%r89+1032];
	fma.rn.f32 	%f490, %f489, %f228, %f488;
	ld.shared.f32 	%f491, [%r89+1036];
	fma.rn.f32 	%f492, %f491, %f231, %f490;
	ld.shared.f32 	%f493, [%r89+1040];
	fma.rn.f32 	%f494, %f493, %f234, %f492;
	ld.shared.f32 	%f495, [%r89+1044];
	fma.rn.f32 	%f496, %f495, %f237, %f494;
	ld.shared.f32 	%f497, [%r89+1048];
	fma.rn.f32 	%f498, %f497, %f240, %f496;
	ld.shared.f32 	%f499, [%r89+1052];
	fma.rn.f32 	%f500, %f499, %f243, %f498;
	ld.shared.f32 	%f501, [%r89+1056];
	fma.rn.f32 	%f502, %f501, %f246, %f500;
	ld.shared.f32 	%f503, [%r89+1060];
	fma.rn.f32 	%f504, %f503, %f249, %f502;
	ld.shared.f32 	%f505, [%r89+1064];
	fma.rn.f32 	%f506, %f505, %f252, %f504;
	ld.shared.f32 	%f507, [%r89+1068];
	fma.rn.f32 	%f508, %f507, %f255, %f506;
	ld.shared.f32 	%f509, [%r89+1072];
	fma.rn.f32 	%f510, %f509, %f258, %f508;
	ld.shared.f32 	%f511, [%r89+1076];
	fma.rn.f32 	%f512, %f511, %f261, %f510;
	ld.shared.f32 	%f513, [%r89+1080];
	fma.rn.f32 	%f514, %f513, %f264, %f512;
	ld.shared.f32 	%f515, [%r89+1084];
	fma.rn.f32 	%f1750, %f515, %f267, %f514;
	fma.rn.f32 	%f516, %f485, %f268, %f1749;
	fma.rn.f32 	%f517, %f487, %f270, %f516;
	fma.rn.f32 	%f518, %f489, %f272, %f517;
	fma.rn.f32 	%f519, %f491, %f274, %f518;
	fma.rn.f32 	%f520, %f493, %f276, %f519;
	fma.rn.f32 	%f521, %f495, %f278, %f520;
	fma.rn.f32 	%f522, %f497, %f280, %f521;
	fma.rn.f32 	%f523, %f499, %f282, %f522;
	fma.rn.f32 	%f524, %f501, %f284, %f523;
	fma.rn.f32 	%f525, %f503, %f286, %f524;
	fma.rn.f32 	%f526, %f505, %f288, %f525;
	fma.rn.f32 	%f527, %f507, %f290, %f526;
	fma.rn.f32 	%f528, %f509, %f292, %f527;
	fma.rn.f32 	%f529, %f511, %f294, %f528;
	fma.rn.f32 	%f530, %f513, %f296, %f529;
	fma.rn.f32 	%f1749, %f515, %f298, %f530;
	fma.rn.f32 	%f531, %f485, %f299, %f1748;
	fma.rn.f32 	%f532, %f487, %f301, %f531;
	fma.rn.f32 	%f533, %f489, %f303, %f532;
	fma.rn.f32 	%f534, %f491, %f305, %f533;
	fma.rn.f32 	%f535, %f493, %f307, %f534;
	fma.rn.f32 	%f536, %f495, %f309, %f535;
	fma.rn.f32 	%f537, %f497, %f311, %f536;
	fma.rn.f32 	%f538, %f499, %f313, %f537;
	fma.rn.f32 	%f539, %f501, %f315, %f538;
	fma.rn.f32 	%f540, %f503, %f317, %f539;
	fma.rn.f32 	%f541, %f505, %f319, %f540;
	fma.rn.f32 	%f542, %f507, %f321, %f541;
	fma.rn.f32 	%f543, %f509, %f323, %f542;
	fma.rn.f32 	%f544, %f511, %f325, %f543;
	fma.rn.f32 	%f545, %f513, %f327, %f544;
	fma.rn.f32 	%f1748, %f515, %f329, %f545;
	fma.rn.f32 	%f546, %f485, %f330, %f1747;
	fma.rn.f32 	%f547, %f487, %f332, %f546;
	fma.rn.f32 	%f548, %f489, %f334, %f547;
	fma.rn.f32 	%f549, %f491, %f336, %f548;
	fma.rn.f32 	%f550, %f493, %f338, %f549;
	fma.rn.f32 	%f551, %f495, %f340, %f550;
	fma.rn.f32 	%f552, %f497, %f342, %f551;
	fma.rn.f32 	%f553, %f499, %f344, %f552;
	fma.rn.f32 	%f554, %f501, %f346, %f553;
	fma.rn.f32 	%f555, %f503, %f348, %f554;
	fma.rn.f32 	%f556, %f505, %f350, %f555;
	fma.rn.f32 	%f557, %f507, %f352, %f556;
	fma.rn.f32 	%f558, %f509, %f354, %f557;
	fma.rn.f32 	%f559, %f511, %f356, %f558;
	fma.rn.f32 	%f560, %f513, %f358, %f559;
	fma.rn.f32 	%f1747, %f515, %f360, %f560;
	fma.rn.f32 	%f561, %f485, %f361, %f1746;
	fma.rn.f32 	%f562, %f487, %f363, %f561;
	fma.rn.f32 	%f563, %f489, %f365, %f562;
	fma.rn.f32 	%f564, %f491, %f367, %f563;
	fma.rn.f32 	%f565, %f493, %f369, %f564;
	fma.rn.f32 	%f566, %f495, %f371, %f565;
	fma.rn.f32 	%f567, %f497, %f373, %f566;
	fma.rn.f32 	%f568, %f499, %f375, %f567;
	fma.rn.f32 	%f569, %f501, %f377, %f568;
	fma.rn.f32 	%f570, %f503, %f379, %f569;
	fma.rn.f32 	%f571, %f505, %f381, %f570;
	fma.rn.f32 	%f572, %f507, %f383, %f571;
	fma.rn.f32 	%f573, %f509, %f385, %f572;
	fma.rn.f32 	%f574, %f511, %f387, %f573;
	fma.rn.f32 	%f575, %f513, %f389, %f574;
	fma.rn.f32 	%f1746, %f515, %f391, %f575;
	fma.rn.f32 	%f576, %f485, %f392, %f1745;
	fma.rn.f32 	%f577, %f487, %f394, %f576;
	fma.rn.f32 	%f578, %f489, %f396, %f577;
	fma.rn.f32 	%f579, %f491, %f398, %f578;
	fma.rn.f32 	%f580, %f493, %f400, %f579;
	fma.rn.f32 	%f581, %f495, %f402, %f580;
	fma.rn.f32 	%f582, %f497, %f404, %f581;
	fma.rn.f32 	%f583, %f499, %f406, %f582;
	fma.rn.f32 	%f584, %f501, %f408, %f583;
	fma.rn.f32 	%f585, %f503, %f410, %f584;
	fma.rn.f32 	%f586, %f505, %f412, %f585;
	fma.rn.f32 	%f587, %f507, %f414, %f586;
	fma.rn.f32 	%f588, %f509, %f416, %f587;
	fma.rn.f32 	%f589, %f511, %f418, %f588;
	fma.rn.f32 	%f590, %f513, %f420, %f589;
	fma.rn.f32 	%f1745, %f515, %f422, %f590;
	fma.rn.f32 	%f591, %f485, %f423, %f1744;
	fma.rn.f32 	%f592, %f487, %f425, %f591;
	fma.rn.f32 	%f593, %f489, %f427, %f592;
	fma.rn.f32 	%f594, %f491, %f429, %f593;
	fma.rn.f32 	%f595, %f493, %f431, %f594;
	fma.rn.f32 	%f596, %f495, %f433, %f595;
	fma.rn.f32 	%f597, %f497, %f435, %f596;
	fma.rn.f32 	%f598, %f499, %f437, %f597;
	fma.rn.f32 	%f599, %f501, %f439, %f598;
	fma.rn.f32 	%f600, %f503, %f441, %f599;
	fma.rn.f32 	%f601, %f505, %f443, %f600;
	fma.rn.f32 	%f602, %f507, %f445, %f601;
	fma.rn.f32 	%f603, %f509, %f447, %f602;
	fma.rn.f32 	%f604, %f511, %f449, %f603;
	fma.rn.f32 	%f605, %f513, %f451, %f604;
	fma.rn.f32 	%f1744, %f515, %f453, %f605;
	fma.rn.f32 	%f606, %f485, %f454, %f1743;
	fma.rn.f32 	%f607, %f487, %f456, %f606;
	fma.rn.f32 	%f608, %f489, %f458, %f607;
	fma.rn.f32 	%f609, %f491, %f460, %f608;
	fma.rn.f32 	%f610, %f493, %f462, %f609;
	fma.rn.f32 	%f611, %f495, %f464, %f610;
	fma.rn.f32 	%f612, %f497, %f466, %f611;
	fma.rn.f32 	%f613, %f499, %f468, %f612;
	fma.rn.f32 	%f614, %f501, %f470, %f613;
	fma.rn.f32 	%f615, %f503, %f472, %f614;
	fma.rn.f32 	%f616, %f505, %f474, %f615;
	fma.rn.f32 	%f617, %f507, %f476, %f616;
	fma.rn.f32 	%f618, %f509, %f478, %f617;
	fma.rn.f32 	%f619, %f511, %f480, %f618;
	fma.rn.f32 	%f620, %f513, %f482, %f619;
	fma.rn.f32 	%f1743, %f515, %f484, %f620;
	ld.shared.f32 	%f621, [%r89+2048];
	fma.rn.f32 	%f622, %f621, %f222, %f1742;
	ld.shared.f32 	%f623, [%r89+2052];
	fma.rn.f32 	%f624, %f623, %f225, %f622;
	ld.shared.f32 	%f625, [%r89+2056];
	fma.rn.f32 	%f626, %f625, %f228, %f624;
	ld.shared.f32 	%f627, [%r89+2060];
	fma.rn.f32 	%f628, %f627, %f231, %f626;
	ld.shared.f32 	%f629, [%r89+2064];
	fma.rn.f32 	%f630, %f629, %f234, %f628;
	ld.shared.f32 	%f631, [%r89+2068];
	fma.rn.f32 	%f632, %f631, %f237, %f630;
	ld.shared.f32 	%f633, [%r89+2072];
	fma.rn.f32 	%f634, %f633, %f240, %f632;
	ld.shared.f32 	%f635, [%r89+2076];
	fma.rn.f32 	%f636, %f635, %f243, %f634;
	ld.shared.f32 	%f637, [%r89+2080];
	fma.rn.f32 	%f638, %f637, %f246, %f636;
	ld.shared.f32 	%f639, [%r89+2084];
	fma.rn.f32 	%f640, %f639, %f249, %f638;
	ld.shared.f32 	%f641, [%r89+2088];
	fma.rn.f32 	%f642, %f641, %f252, %f640;
	ld.shared.f32 	%f643, [%r89+2092];
	fma.rn.f32 	%f644, %f643, %f255, %f642;
	ld.shared.f32 	%f645, [%r89+2096];
	fma.rn.f32 	%f646, %f645, %f258, %f644;
	ld.shared.f32 	%f647, [%r89+2100];
	fma.rn.f32 	%f648, %f647, %f261, %f646;
	ld.shared.f32 	%f649, [%r89+2104];
	fma.rn.f32 	%f650, %f649, %f264, %f648;
	ld.shared.f32 	%f651, [%r89+2108];
	fma.rn.f32 	%f1742, %f651, %f267, %f650;
	fma.rn.f32 	%f652, %f621, %f268, %f1741;
	fma.rn.f32 	%f653, %f623, %f270, %f652;
	fma.rn.f32 	%f654, %f625, %f272, %f653;
	fma.rn.f32 	%f655, %f627, %f274, %f654;
	fma.rn.f32 	%f656, %f629, %f276, %f655;
	fma.rn.f32 	%f657, %f631, %f278, %f656;
	fma.rn.f32 	%f658, %f633, %f280, %f657;
	fma.rn.f32 	%f659, %f635, %f282, %f658;
	fma.rn.f32 	%f660, %f637, %f284, %f659;
	fma.rn.f32 	%f661, %f639, %f286, %f660;
	fma.rn.f32 	%f662, %f641, %f288, %f661;
	fma.rn.f32 	%f663, %f643, %f290, %f662;
	fma.rn.f32 	%f664, %f645, %f292, %f663;
	fma.rn.f32 	%f665, %f647, %f294, %f664;
	fma.rn.f32 	%f666, %f649, %f296, %f665;
	fma.rn.f32 	%f1741, %f651, %f298, %f666;
	fma.rn.f32 	%f667, %f621, %f299, %f1740;
	fma.rn.f32 	%f668, %f623, %f301, %f667;
	fma.rn.f32 	%f669, %f625, %f303, %f668;
	fma.rn.f32 	%f670, %f627, %f305, %f669;
	fma.rn.f32 	%f671, %f629, %f307, %f670;
	fma.rn.f32 	%f672, %f631, %f309, %f671;
	fma.rn.f32 	%f673, %f633, %f311, %f672;
	fma.rn.f32 	%f674, %f635, %f313, %f673;
	fma.rn.f32 	%f675, %f637, %f315, %f674;
	fma.rn.f32 	%f676, %f639, %f317, %f675;
	fma.rn.f32 	%f677, %f641, %f319, %f676;
	fma.rn.f32 	%f678, %f643, %f321, %f677;
	fma.rn.f32 	%f679, %f645, %f323, %f678;
	fma.rn.f32 	%f680, %f647, %f325, %f679;
	fma.rn.f32 	%f681, %f649, %f327, %f680;
	fma.rn.f32 	%f1740, %f651, %f329, %f681;
	fma.rn.f32 	%f682, %f621, %f330, %f1739;
	fma.rn.f32 	%f683, %f623, %f332, %f682;
	fma.rn.f32 	%f684, %f625, %f334, %f683;
	fma.rn.f32 	%f685, %f627, %f336, %f684;
	fma.rn.f32 	%f686, %f629, %f338, %f685;
	fma.rn.f32 	%f687, %f631, %f340, %f686;
	fma.rn.f32 	%f688, %f633, %f342, %f687;
	fma.rn.f32 	%f689, %f635, %f344, %f688;
	fma.rn.f32 	%f690, %f637, %f346, %f689;
	fma.rn.f32 	%f691, %f639, %f348, %f690;
	fma.rn.f32 	%f692, %f641, %f350, %f691;
	fma.rn.f32 	%f693, %f643, %f352, %f692;
	fma.rn.f32 	%f694, %f645, %f354, %f693;
	fma.rn.f32 	%f695, %f647, %f356, %f694;
	fma.rn.f32 	%f696, %f649, %f358, %f695;
	fma.rn.f32 	%f1739, %f651, %f360, %f696;
	fma.rn.f32 	%f697, %f621, %f361, %f1738;
	fma.rn.f32 	%f698, %f623, %f363, %f697;
	fma.rn.f32 	%f699, %f625, %f365, %f698;
	fma.rn.f32 	%f700, %f627, %f367, %f699;
	fma.rn.f32 	%f701, %f629, %f369, %f700;
	fma.rn.f32 	%f702, %f631, %f371, %f701;
	fma.rn.f32 	%f703, %f633, %f373, %f702;
	fma.rn.f32 	%f704, %f635, %f375, %f703;
	fma.rn.f32 	%f705, %f637, %f377, %f704;
	fma.rn.f32 	%f706, %f639, %f379, %f705;
	fma.rn.f32 	%f707, %f641, %f381, %f706;
	fma.rn.f32 	%f708, %f643, %f383, %f707;
	fma.rn.f32 	%f709, %f645, %f385, %f708;
	fma.rn.f32 	%f710, %f647, %f387, %f709;
	fma.rn.f32 	%f711, %f649, %f389, %f710;
	fma.rn.f32 	%f1738, %f651, %f391, %f711;
	fma.rn.f32 	%f712, %f621, %f392, %f1737;
	fma.rn.f32 	%f713, %f623, %f394, %f712;
	fma.rn.f32 	%f714, %f625, %f396, %f713;
	fma.rn.f32 	%f715, %f627, %f398, %f714;
	fma.rn.f32 	%f716, %f629, %f400, %f715;
	fma.rn.f32 	%f717, %f631, %f402, %f716;
	fma.rn.f32 	%f718, %f633, %f404, %f717;
	fma.rn.f32 	%f719, %f635, %f406, %f718;
	fma.rn.f32 	%f720, %f637, %f408, %f719;
	fma.rn.f32 	%f721, %f639, %f410, %f720;
	fma.rn.f32 	%f722, %f641, %f412, %f721;
	fma.rn.f32 	%f723, %f643, %f414, %f722;
	fma.rn.f32 	%f724, %f645, %f416, %f723;
	fma.rn.f32 	%f725, %f647, %f418, %f724;
	fma.rn.f32 	%f726, %f649, %f420, %f725;
	fma.rn.f32 	%f1737, %f651, %f422, %f726;
	fma.rn.f32 	%f727, %f621, %f423, %f1736;
	fma.rn.f32 	%f728, %f623, %f425, %f727;
	fma.rn.f32 	%f729, %f625, %f427, %f728;
	fma.rn.f32 	%f730, %f627, %f429, %f729;
	fma.rn.f32 	%f731, %f629, %f431, %f730;
	fma.rn.f32 	%f732, %f631, %f433, %f731;
	fma.rn.f32 	%f733, %f633, %f435, %f732;
	fma.rn.f32 	%f734, %f635, %f437, %f733;
	fma.rn.f32 	%f735, %f637, %f439, %f734;
	fma.rn.f32 	%f736, %f639, %f441, %f735;
	fma.rn.f32 	%f737, %f641, %f443, %f736;
	fma.rn.f32 	%f738, %f643, %f445, %f737;
	fma.rn.f32 	%f739, %f645, %f447, %f738;
	fma.rn.f32 	%f740, %f647, %f449, %f739;
	fma.rn.f32 	%f741, %f649, %f451, %f740;
	fma.rn.f32 	%f1736, %f651, %f453, %f741;
	fma.rn.f32 	%f742, %f621, %f454, %f1735;
	fma.rn.f32 	%f743, %f623, %f456, %f742;
	fma.rn.f32 	%f744, %f625, %f458, %f743;
	fma.rn.f32 	%f745, %f627, %f460, %f744;
	fma.rn.f32 	%f746, %f629, %f462, %f745;
	fma.rn.f32 	%f747, %f631, %f464, %f746;
	fma.rn.f32 	%f748, %f633, %f466, %f747;
	fma.rn.f32 	%f749, %f635, %f468, %f748;
	fma.rn.f32 	%f750, %f637, %f470, %f749;
	fma.rn.f32 	%f751, %f639, %f472, %f750;
	fma.rn.f32 	%f752, %f641, %f474, %f751;
	fma.rn.f32 	%f753, %f643, %f476, %f752;
	fma.rn.f32 	%f754, %f645, %f478, %f753;
	fma.rn.f32 	%f755, %f647, %f480, %f754;
	fma.rn.f32 	%f756, %f649, %f482, %f755;
	fma.rn.f32 	%f1735, %f651, %f484, %f756;
	ld.shared.f32 	%f757, [%r89+3072];
	fma.rn.f32 	%f758, %f757, %f222, %f1734;
	ld.shared.f32 	%f759, [%r89+3076];
	fma.rn.f32 	%f760, %f759, %f225, %f758;
	ld.shared.f32 	%f761, [%r89+3080];
	fma.rn.f32 	%f762, %f761, %f228, %f760;
	ld.shared.f32 	%f763, [%r89+3084];
	fma.rn.f32 	%f764, %f763, %f231, %f762;
	ld.shared.f32 	%f765, [%r89+3088];
	fma.rn.f32 	%f766, %f765, %f234, %f764;
	ld.shared.f32 	%f767, [%r89+3092];
	fma.rn.f32 	%f768, %f767, %f237, %f766;
	ld.shared.f32 	%f769, [%r89+3096];
	fma.rn.f32 	%f770, %f769, %f240, %f768;
	ld.shared.f32 	%f771, [%r89+3100];
	fma.rn.f32 	%f772, %f771, %f243, %f770;
	ld.shared.f32 	%f773, [%r89+3104];
	fma.rn.f32 	%f774, %f773, %f246, %f772;
	ld.shared.f32 	%f775, [%r89+3108];
	fma.rn.f32 	%f776, %f775, %f249, %f774;
	ld.shared.f32 	%f777, [%r89+3112];
	fma.rn.f32 	%f778, %f777, %f252, %f776;
	ld.shared.f32 	%f779, [%r89+3116];
	fma.rn.f32 	%f780, %f779, %f255, %f778;
	ld.shared.f32 	%f781, [%r89+3120];
	fma.rn.f32 	%f782, %f781, %f258, %f780;
	ld.shared.f32 	%f783, [%r89+3124];
	fma.rn.f32 	%f784, %f783, %f261, %f782;
	ld.shared.f32 	%f785, [%r89+3128];
	fma.rn.f32 	%f786, %f785, %f264, %f784;
	ld.shared.f32 	%f787, [%r89+3132];
	fma.rn.f32 	%f1734, %f787, %f267, %f786;
	fma.rn.f32 	%f788, %f757, %f268, %f1733;
	fma.rn.f32 	%f789, %f759, %f270, %f788;
	fma.rn.f32 	%f790, %f761, %f272, %f789;
	fma.rn.f32 	%f791, %f763, %f274, %f790;
	fma.rn.f32 	%f792, %f765, %f276, %f791;
	fma.rn.f32 	%f793, %f767, %f278, %f792;
	fma.rn.f32 	%f794, %f769, %f280, %f793;
	fma.rn.f32 	%f795, %f771, %f282, %f794;
	fma.rn.f32 	%f796, %f773, %f284, %f795;
	fma.rn.f32 	%f797, %f775, %f286, %f796;
	fma.rn.f32 	%f798, %f777, %f288, %f797;
	fma.rn.f32 	%f799, %f779, %f290, %f798;
	fma.rn.f32 	%f800, %f781, %f292, %f799;
	fma.rn.f32 	%f801, %f783, %f294, %f800;
	fma.rn.f32 	%f802, %f785, %f296, %f801;
	fma.rn.f32 	%f1733, %f787, %f298, %f802;
	fma.rn.f32 	%f803, %f757, %f299, %f1732;
	fma.rn.f32 	%f804, %f759, %f301, %f803;
	fma.rn.f32 	%f805, %f761, %f303, %f804;
	fma.rn.f32 	%f806, %f763, %f305, %f805;
	fma.rn.f32 	%f807, %f765, %f307, %f806;
	fma.rn.f32 	%f808, %f767, %f309, %f807;
	fma.rn.f32 	%f809, %f769, %f311, %f808;
	fma.rn.f32 	%f810, %f771, %f313, %f809;
	fma.rn.f32 	%f811, %f773, %f315, %f810;
	fma.rn.f32 	%f812, %f775, %f317, %f811;
	fma.rn.f32 	%f813, %f777, %f319, %f812;
	fma.rn.f32 	%f814, %f779, %f321, %f813;
	fma.rn.f32 	%f815, %f781, %f323, %f814;
	fma.rn.f32 	%f816, %f783, %f325, %f815;
	fma.rn.f32 	%f817, %f785, %f327, %f816;
	fma.rn.f32 	%f1732, %f787, %f329, %f817;
	fma.rn.f32 	%f818, %f757, %f330, %f1731;
	fma.rn.f32 	%f819, %f759, %f332, %f818;
	fma.rn.f32 	%f820, %f761, %f334, %f819;
	fma.rn.f32 	%f821, %f763, %f336, %f820;
	fma.rn.f32 	%f822, %f765, %f338, %f821;
	fma.rn.f32 	%f823, %f767, %f340, %f822;
	fma.rn.f32 	%f824, %f769, %f342, %f823;
	fma.rn.f32 	%f825, %f771, %f344, %f824;
	fma.rn.f32 	%f826, %f773, %f346, %f825;
	fma.rn.f32 	%f827, %f775, %f348, %f826;
	fma.rn.f32 	%f828, %f777, %f350, %f827;
	fma.rn.f32 	%f829, %f779, %f352, %f828;
	fma.rn.f32 	%f830, %f781, %f354, %f829;
	fma.rn.f32 	%f831, %f783, %f356, %f830;
	fma.rn.f32 	%f832, %f785, %f358, %f831;
	fma.rn.f32 	%f1731, %f787, %f360, %f832;
	fma.rn.f32 	%f833, %f757, %f361, %f1730;
	fma.rn.f32 	%f834, %f759, %f363, %f833;
	fma.rn.f32 	%f835, %f761, %f365, %f834;
	fma.rn.f32 	%f836, %f763, %f367, %f835;
	fma.rn.f32 	%f837, %f765, %f369, %f836;
	fma.rn.f32 	%f838, %f767, %f371, %f837;
	fma.rn.f32 	%f839, %f769, %f373, %f838;
	fma.rn.f32 	%f840, %f771, %f375, %f839;
	fma.rn.f32 	%f841, %f773, %f377, %f840;
	fma.rn.f32 	%f842, %f775, %f379, %f841;
	fma.rn.f32 	%f843, %f777, %f381, %f842;
	fma.rn.f32 	%f844, %f779, %f383, %f843;
	fma.rn.f32 	%f845, %f781, %f385, %f844;
	fma.rn.f32 	%f846, %f783, %f387, %f845;
	fma.rn.f32 	%f847, %f785, %f389, %f846;
	fma.rn.f32 	%f1730, %f787, %f391, %f847;
	fma.rn.f32 	%f848, %f757, %f392, %f1729;
	fma.rn.f32 	%f849, %f759, %f394, %f848;
	fma.rn.f32 	%f850, %f761, %f396, %f849;
	fma.rn.f32 	%f851, %f763, %f398, %f850;
	fma.rn.f32 	%f852, %f765, %f400, %f851;
	fma.rn.f32 	%f853, %f767, %f402, %f852;
	fma.rn.f32 	%f854, %f769, %f404, %f853;
	fma.rn.f32 	%f855, %f771, %f406, %f854;
	fma.rn.f32 	%f856, %f773, %f408, %f855;
	fma.rn.f32 	%f857, %f775, %f410, %f856;
	fma.rn.f32 	%f858, %f777, %f412, %f857;
	fma.rn.f32 	%f859, %f779, %f414, %f858;
	fma.rn.f32 	%f860, %f781, %f416, %f859;
	fma.rn.f32 	%f861, %f783, %f418, %f860;
	fma.rn.f32 	%f862, %f785, %f420, %f861;
	fma.rn.f32 	%f1729, %f787, %f422, %f862;
	fma.rn.f32 	%f863, %f757, %f423, %f1728;
	fma.rn.f32 	%f864, %f759, %f425, %f863;
	fma.rn.f32 	%f865, %f761, %f427, %f864;
	fma.rn.f32 	%f866, %f763, %f429, %f865;
	fma.rn.f32 	%f867, %f765, %f431, %f866;
	fma.rn.f32 	%f868, %f767, %f433, %f867;
	fma.rn.f32 	%f869, %f769, %f435, %f868;
	fma.rn.f32 	%f870, %f771, %f437, %f869;
	fma.rn.f32 	%f871, %f773, %f439, %f870;
	fma.rn.f32 	%f872, %f775, %f441, %f871;
	fma.rn.f32 	%f873, %f777, %f443, %f872;
	fma.rn.f32 	%f874, %f779, %f445, %f873;
	fma.rn.f32 	%f875, %f781, %f447, %f874;
	fma.rn.f32 	%f876, %f783, %f449, %f875;
	fma.rn.f32 	%f877, %f785, %f451, %f876;
	fma.rn.f32 	%f1728, %f787, %f453, %f877;
	fma.rn.f32 	%f878, %f757, %f454, %f1727;
	fma.rn.f32 	%f879, %f759, %f456, %f878;
	fma.rn.f32 	%f880, %f761, %f458, %f879;
	fma.rn.f32 	%f881, %f763, %f460, %f880;
	fma.rn.f32 	%f882, %f765, %f462, %f881;
	fma.rn.f32 	%f883, %f767, %f464, %f882;
	fma.rn.f32 	%f884, %f769, %f466, %f883;
	fma.rn.f32 	%f885, %f771, %f468, %f884;
	fma.rn.f32 	%f886, %f773, %f470, %f885;
	fma.rn.f32 	%f887, %f775, %f472, %f886;
	fma.rn.f32 	%f888, %f777, %f474, %f887;
	fma.rn.f32 	%f889, %f779, %f476, %f888;
	fma.rn.f32 	%f890, %f781, %f478, %f889;
	fma.rn.f32 	%f891, %f783, %f480, %f890;
	fma.rn.f32 	%f892, %f785, %f482, %f891;
	fma.rn.f32 	%f1727, %f787, %f484, %f892;
	ld.shared.f32 	%f893, [%r89+4096];
	fma.rn.f32 	%f894, %f893, %f222, %f1726;
	ld.shared.f32 	%f895, [%r89+4100];
	fma.rn.f32 	%f896, %f895, %f225, %f894;
	ld.shared.f32 	%f897, [%r89+4104];
	fma.rn.f32 	%f898, %f897, %f228, %f896;
	ld.shared.f32 	%f899, [%r89+4108];
	fma.rn.f32 	%f900, %f899, %f231, %f898;
	ld.shared.f32 	%f901, [%r89+4112];
	fma.rn.f32 	%f902, %f901, %f234, %f900;
	ld.shared.f32 	%f903, [%r89+4116];
	fma.rn.f32 	%f904, %f903, %f237, %f902;
	ld.shared.f32 	%f905, [%r89+4120];
	fma.rn.f32 	%f906, %f905, %f240, %f904;
	ld.shared.f32 	%f907, [%r89+4124];
	fma.rn.f32 	%f908, %f907, %f243, %f906;
	ld.shared.f32 	%f909, [%r89+4128];
	fma.rn.f32 	%f910, %f909, %f246, %f908;
	ld.shared.f32 	%f911, [%r89+4132];
	fma.rn.f32 	%f912, %f911, %f249, %f910;
	ld.shared.f32 	%f913, [%r89+4136];
	fma.rn.f32 	%f914, %f913, %f252, %f912;
	ld.shared.f32 	%f915, [%r89+4140];
	fma.rn.f32 	%f916, %f915, %f255, %f914;
	ld.shared.f32 	%f917, [%r89+4144];
	fma.rn.f32 	%f918, %f917, %f258, %f916;
	ld.shared.f32 	%f919, [%r89+4148];
	fma.rn.f32 	%f920, %f919, %f261, %f918;
	ld.shared.f32 	%f921, [%r89+4152];
	fma.rn.f32 	%f922, %f921, %f264, %f920;
	ld.shared.f32 	%f923, [%r89+4156];
	fma.rn.f32 	%f1726, %f923, %f267, %f922;
	fma.rn.f32 	%f924, %f893, %f268, %f1725;
	fma.rn.f32 	%f925, %f895, %f270, %f924;
	fma.rn.f32 	%f926, %f897, %f272, %f925;
	fma.rn.f32 	%f927, %f899, %f274, %f926;
	fma.rn.f32 	%f928, %f901, %f276, %f927;
	fma.rn.f32 	%f929, %f903, %f278, %f928;
	fma.rn.f32 	%f930, %f905, %f280, %f929;
	fma.rn.f32 	%f931, %f907, %f282, %f930;
	fma.rn.f32 	%f932, %f909, %f284, %f931;
	fma.rn.f32 	%f933, %f911, %f286, %f932;
	fma.rn.f32 	%f934, %f913, %f288, %f933;
	fma.rn.f32 	%f935, %f915, %f290, %f934;
	fma.rn.f32 	%f936, %f917, %f292, %f935;
	fma.rn.f32 	%f937, %f919, %f294, %f936;
	fma.rn.f32 	%f938, %f921, %f296, %f937;
	fma.rn.f32 	%f1725, %f923, %f298, %f938;
	fma.rn.f32 	%f939, %f893, %f299, %f1724;
	fma.rn.f32 	%f940, %f895, %f301, %f939;
	fma.rn.f32 	%f941, %f897, %f303, %f940;
	fma.rn.f32 	%f942, %f899, %f305, %f941;
	fma.rn.f32 	%f943, %f901, %f307, %f942;
	fma.rn.f32 	%f944, %f903, %f309, %f943;
	fma.rn.f32 	%f945, %f905, %f311, %f944;
	fma.rn.f32 	%f946, %f907, %f313, %f945;
	fma.rn.f32 	%f947, %f909, %f315, %f946;
	fma.rn.f32 	%f948, %f911, %f317, %f947;
	fma.rn.f32 	%f949, %f913, %f319, %f948;
	fma.rn.f32 	%f950, %f915, %f321, %f949;
	fma.rn.f32 	%f951, %f917, %f323, %f950;
	fma.rn.f32 	%f952, %f919, %f325, %f951;
	fma.rn.f32 	%f953, %f921, %f327, %f952;
	fma.rn.f32 	%f1724, %f923, %f329, %f953;
	fma.rn.f32 	%f954, %f893, %f330, %f1723;
	fma.rn.f32 	%f955, %f895, %f332, %f954;
	fma.rn.f32 	%f956, %f897, %f334, %f955;
	fma.rn.f32 	%f957, %f899, %f336, %f956;
	fma.rn.f32 	%f958, %f901, %f338, %f957;
	fma.rn.f32 	%f959, %f903, %f340, %f958;
	fma.rn.f32 	%f960, %f905, %f342, %f959;
	fma.rn.f32 	%f961, %f907, %f344, %f960;
	fma.rn.f32 	%f962, %f909, %f346, %f961;
	fma.rn.f32 	%f963, %f911, %f348, %f962;
	fma.rn.f32 	%f964, %f913, %f350, %f963;
	fma.rn.f32 	%f965, %f915, %f352, %f964;
	fma.rn.f32 	%f966, %f917, %f354, %f965;
	fma.rn.f32 	%f967, %f919, %f356, %f966;
	fma.rn.f32 	%f968, %f921, %f358, %f967;
	fma.rn.f32 	%f1723, %f923, %f360, %f968;
	fma.rn.f32 	%f969, %f893, %f361, %f1722;
	fma.rn.f32 	%f970, %f895, %f363, %f969;
	fma.rn.f32 	%f971, %f897, %f365, %f970;
	fma.rn.f32 	%f972, %f899, %f367, %f971;
	fma.rn.f32 	%f973, %f901, %f369, %f972;
	fma.rn.f32 	%f974, %f903, %f371, %f973;
	fma.rn.f32 	%f975, %f905, %f373, %f974;
	fma.rn.f32 	%f976, %f907, %f375, %f975;
	fma.rn.f32 	%f977, %f909, %f377, %f976;
	fma.rn.f32 	%f978, %f911, %f379, %f977;
	fma.rn.f32 	%f979, %f913, %f381, %f978;
	fma.rn.f32 	%f980, %f915, %f383, %f979;
	fma.rn.f32 	%f981, %f917, %f385, %f980;
	fma.rn.f32 	%f982, %f919, %f387, %f981;
	fma.rn.f32 	%f983, %f921, %f389, %f982;
	fma.rn.f32 	%f1722, %f923, %f391, %f983;
	fma.rn.f32 	%f984, %f893, %f392, %f1721;
	fma.rn.f32 	%f985, %f895, %f394, %f984;
	fma.rn.f32 	%f986, %f897, %f396, %f985;
	fma.rn.f32 	%f987, %f899, %f398, %f986;
	fma.rn.f32 	%f988, %f901, %f400, %f987;
	fma.rn.f32 	%f989, %f903, %f402, %f988;
	fma.rn.f32 	%f990, %f905, %f404, %f989;
	fma.rn.f32 	%f991, %f907, %f406, %f990;
	fma.rn.f32 	%f992, %f909, %f408, %f991;
	fma.rn.f32 	%f993, %f911, %f410, %f992;
	fma.rn.f32 	%f994, %f913, %f412, %f993;
	fma.rn.f32 	%f995, %f915, %f414, %f994;
	fma.rn.f32 	%f996, %f917, %f416, %f995;
	fma.rn.f32 	%f997, %f919, %f418, %f996;
	fma.rn.f32 	%f998, %f921, %f420, %f997;
	fma.rn.f32 	%f1721, %f923, %f422, %f998;
	fma.rn.f32 	%f999, %f893, %f423, %f1720;
	fma.rn.f32 	%f1000, %f895, %f425, %f999;
	fma.rn.f32 	%f1001, %f897, %f427, %f1000;
	fma.rn.f32 	%f1002, %f899, %f429, %f1001;
	fma.rn.f32 	%f1003, %f901, %f431, %f1002;
	fma.rn.f32 	%f1004, %f903, %f433, %f1003;
	fma.rn.f32 	%f1005, %f905, %f435, %f1004;
	fma.rn.f32 	%f1006, %f907, %f437, %f1005;
	fma.rn.f32 	%f1007, %f909, %f439, %f1006;
	fma.rn.f32 	%f1008, %f911, %f441, %f1007;
	fma.rn.f32 	%f1009, %f913, %f443, %f1008;
	fma.rn.f32 	%f1010, %f915, %f445, %f1009;
	fma.rn.f32 	%f1011, %f917, %f447, %f1010;
	fma.rn.f32 	%f1012, %f919, %f449, %f1011;
	fma.rn.f32 	%f1013, %f921, %f451, %f1012;
	fma.rn.f32 	%f1720, %f923, %f453, %f1013;
	fma.rn.f32 	%f1014, %f893, %f454, %f1719;
	fma.rn.f32 	%f1015, %f895, %f456, %f1014;
	fma.rn.f32 	%f1016, %f897, %f458, %f1015;
	fma.rn.f32 	%f1017, %f899, %f460, %f1016;
	fma.rn.f32 	%f1018, %f901, %f462, %f1017;
	fma.rn.f32 	%f1019, %f903, %f464, %f1018;
	fma.rn.f32 	%f1020, %f905, %f466, %f1019;
	fma.rn.f32 	%f1021, %f907, %f468, %f1020;
	fma.rn.f32 	%f1022, %f909, %f470, %f1021;
	fma.rn.f32 	%f1023, %f911, %f472, %f1022;
	fma.rn.f32 	%f1024, %f913, %f474, %f1023;
	fma.rn.f32 	%f1025, %f915, %f476, %f1024;
	fma.rn.f32 	%f1026, %f917, %f478, %f1025;
	fma.rn.f32 	%f1027, %f919, %f480, %f1026;
	fma.rn.f32 	%f1028, %f921, %f482, %f1027;
	fma.rn.f32 	%f1719, %f923, %f484, %f1028;
	ld.shared.f32 	%f1029, [%r89+5120];
	fma.rn.f32 	%f1030, %f1029, %f222, %f1718;
	ld.shared.f32 	%f1031, [%r89+5124];
	fma.rn.f32 	%f1032, %f1031, %f225, %f1030;
	ld.shared.f32 	%f1033, [%r89+5128];
	fma.rn.f32 	%f1034, %f1033, %f228, %f1032;
	ld.shared.f32 	%f1035, [%r89+5132];
	fma.rn.f32 	%f1036, %f1035, %f231, %f1034;
	ld.shared.f32 	%f1037, [%r89+5136];
	fma.rn.f32 	%f1038, %f1037, %f234, %f1036;
	ld.shared.f32 	%f1039, [%r89+5140];
	fma.rn.f32 	%f1040, %f1039, %f237, %f1038;
	ld.shared.f32 	%f1041, [%r89+5144];
	fma.rn.f32 	%f1042, %f1041, %f240, %f1040;
	ld.shared.f32 	%f1043, [%r89+5148];
	fma.rn.f32 	%f1044, %f1043, %f243, %f1042;
	ld.shared.f32 	%f1045, [%r89+5152];
	fma.rn.f32 	%f1046, %f1045, %f246, %f1044;
	ld.shared.f32 	%f1047, [%r89+5156];
	fma.rn.f32 	%f1048, %f1047, %f249, %f1046;
	ld.shared.f32 	%f1049, [%r89+5160];
	fma.rn.f32 	%f1050, %f1049, %f252, %f1048;
	ld.shared.f32 	%f1051, [%r89+5164];
	fma.rn.f32 	%f1052, %f1051, %f255, %f1050;
	ld.shared.f32 	%f1053, [%r89+5168];
	fma.rn.f32 	%f1054, %f1053, %f258, %f1052;
	ld.shared.f32 	%f1055, [%r89+5172];
	fma.rn.f32 	%f1056, %f1055, %f261, %f1054;
	ld.shared.f32 	%f1057, [%r89+5176];
	fma.rn.f32 	%f1058, %f1057, %f264, %f1056;
	ld.shared.f32 	%f1059, [%r89+5180];
	fma.rn.f32 	%f1718, %f1059, %f267, %f1058;
	fma.rn.f32 	%f1060, %f1029, %f268, %f1717;
	fma.rn.f32 	%f1061, %f1031, %f270, %f1060;
	fma.rn.f32 	%f1062, %f1033, %f272, %f1061;
	fma.rn.f32 	%f1063, %f1035, %f274, %f1062;
	fma.rn.f32 	%f1064, %f1037, %f276, %f1063;
	fma.rn.f32 	%f1065, %f1039, %f278, %f1064;
	fma.rn.f32 	%f1066, %f1041, %f280, %f1065;
	fma.rn.f32 	%f1067, %f1043, %f282, %f1066;
	fma.rn.f32 	%f1068, %f1045, %f284, %f1067;
	fma.rn.f32 	%f1069, %f1047, %f286, %f1068;
	fma.rn.f32 	%f1070, %f1049, %f288, %f1069;
	fma.rn.f32 	%f1071, %f1051, %f290, %f1070;
	fma.rn.f32 	%f1072, %f1053, %f292, %f1071;
	fma.rn.f32 	%f1073, %f1055, %f294, %f1072;
	fma.rn.f32 	%f1074, %f1057, %f296, %f1073;
	fma.rn.f32 	%f1717, %f1059, %f298, %f1074;
	fma.rn.f32 	%f1075, %f1029, %f299, %f1716;
	fma.rn.f32 	%f1076, %f1031, %f301, %f1075;
	fma.rn.f32 	%f1077, %f1033, %f303, %f1076;
	fma.rn.f32 	%f1078, %f1035, %f305, %f1077;
	fma.rn.f32 	%f1079, %f1037, %f307, %f1078;
	fma.rn.f32 	%f1080, %f1039, %f309, %f1079;
	fma.rn.f32 	%f1081, %f1041, %f311, %f1080;
	fma.rn.f32 	%f1082, %f1043, %f313, %f1081;
	fma.rn.f32 	%f1083, %f1045, %f315, %f1082;
	fma.rn.f32 	%f1084, %f1047, %f317, %f1083;
	fma.rn.f32 	%f1085, %f1049, %f319, %f1084;
	fma.rn.f32 	%f1086, %f1051, %f321, %f1085;
	fma.rn.f32 	%f1087, %f1053, %f323, %f1086;
	fma.rn.f32 	%f1088, %f1055, %f325, %f1087;
	fma.rn.f32 	%f1089, %f1057, %f327, %f1088;
	fma.rn.f32 	%f1716, %f1059, %f329, %f1089;
	fma.rn.f32 	%f1090, %f1029, %f330, %f1715;
	fma.rn.f32 	%f1091, %f1031, %f332, %f1090;
	fma.rn.f32 	%f1092, %f1033, %f334, %f1091;
	fma.rn.f32 	%f1093, %f1035, %f336, %f1092;
	fma.rn.f32 	%f1094, %f1037, %f338, %f1093;
	fma.rn.f32 	%f1095, %f1039, %f340, %f1094;
	fma.rn.f32 	%f1096, %f1041, %f342, %f1095;
	fma.rn.f32 	%f1097, %f1043, %f344, %f1096;
	fma.rn.f32 	%f1098, %f1045, %f346, %f1097;
	fma.rn.f32 	%f1099, %f1047, %f348, %f1098;
	fma.rn.f32 	%f1100, %f1049, %f350, %f1099;
	fma.rn.f32 	%f1101, %f1051, %f352, %f1100;
	fma.rn.f32 	%f1102, %f1053, %f354, %f1101;
	fma.rn.f32 	%f1103, %f1055, %f356, %f1102;
	fma.rn.f32 	%f1104, %f1057, %f358, %f1103;
	fma.rn.f32 	%f1715, %f1059, %f360, %f1104;
	fma.rn.f32 	%f1105, %f1029, %f361, %f1714;
	fma.rn.f32 	%f1106, %f1031, %f363, %f1105;
	fma.rn.f32 	%f1107, %f1033, %f365, %f1106;
	fma.rn.f32 	%f1108, %f1035, %f367, %f1107;
	fma.rn.f32 	%f1109, %f1037, %f369, %f1108;
	fma.rn.f32 	%f1110, %f1039, %f371, %f1109;
	fma.rn.f32 	%f1111, %f1041, %f373, %f1110;
	fma.rn.f32 	%f1112, %f1043, %f375, %f1111;
	fma.rn.f32 	%f1113, %f1045, %f377, %f1112;
	fma.rn.f32 	%f1114, %f1047, %f379, %f1113;
	fma.rn.f32 	%f1115, %f1049, %f381, %f1114;
	fma.rn.f32 	%f1116, %f1051, %f383, %f1115;
	fma.rn.f32 	%f1117, %f1053, %f385, %f1116;
	fma.rn.f32 	%f1118, %f1055, %f387, %f1117;
	fma.rn.f32 	%f1119, %f1057, %f389, %f1118;
	fma.rn.f32 	%f1714, %f1059, %f391, %f1119;
	fma.rn.f32 	%f1120, %f1029, %f392, %f1713;
	fma.rn.f32 	%f1121, %f1031, %f394, %f1120;
	fma.rn.f32 	%f1122, %f1033, %f396, %f1121;
	fma.rn.f32 	%f1123, %f1035, %f398, %f1122;
	fma.rn.f32 	%f1124, %f1037, %f400, %f1123;
	fma.rn.f32 	%f1125, %f1039, %f402, %f1124;
	fma.rn.f32 	%f1126, %f1041, %f404, %f1125;
	fma.rn.f32 	%f1127, %f1043, %f406, %f1126;
	fma.rn.f32 	%f1128, %f1045, %f408, %f1127;
	fma.rn.f32 	%f1129, %f1047, %f410, %f1128;
	fma.rn.f32 	%f1130, %f1049, %f412, %f1129;
	fma.rn.f32 	%f1131, %f1051, %f414, %f1130;
	fma.rn.f32 	%f1132, %f1053, %f416, %f1131;
	fma.rn.f32 	%f1133, %f1055, %f418, %f1132;
	fma.rn.f32 	%f1134, %f1057, %f420, %f1133;
	fma.rn.f32 	%f1713, %f1059, %f422, %f1134;
	fma.rn.f32 	%f1135, %f1029, %f423, %f1712;
	fma.rn.f32 	%f1136, %f1031, %f425, %f1135;
	fma.rn.f32 	%f1137, %f1033, %f427, %f1136;
	fma.rn.f32 	%f1138, %f1035, %f429, %f1137;
	fma.rn.f32 	%f1139, %f1037, %f431, %f1138;
	fma.rn.f32 	%f1140, %f1039, %f433, %f1139;
	fma.rn.f32 	%f1141, %f1041, %f435, %f1140;
	fma.rn.f32 	%f1142, %f1043, %f437, %f1141;
	fma.rn.f32 	%f1143, %f1045, %f439, %f1142;
	fma.rn.f32 	%f1144, %f1047, %f441, %f1143;
	fma.rn.f32 	%f1145, %f1049, %f443, %f1144;
	fma.rn.f32 	%f1146, %f1051, %f445, %f1145;
	fma.rn.f32 	%f1147, %f1053, %f447, %f1146;
	fma.rn.f32 	%f1148, %f1055, %f449, %f1147;
	fma.rn.f32 	%f1149, %f1057, %f451, %f1148;
	fma.rn.f32 	%f1712, %f1059, %f453, %f1149;
	fma.rn.f32 	%f1150, %f1029, %f454, %f1711;
	fma.rn.f32 	%f1151, %f1031, %f456, %f1150;
	fma.rn.f32 	%f1152, %f1033, %f458, %f1151;
	fma.rn.f32 	%f1153, %f1035, %f460, %f1152;
	fma.rn.f32 	%f1154, %f1037, %f462, %f1153;
	fma.rn.f32 	%f1155, %f1039, %f464, %f1154;
	fma.rn.f32 	%f1156, %f1041, %f466, %f1155;
	fma.rn.f32 	%f1157, %f1043, %f468, %f1156;
	fma.rn.f32 	%f1158, %f1045, %f470, %f1157;
	fma.rn.f32 	%f1159, %f1047, %f472, %f1158;
	fma.rn.f32 	%f1160, %f1049, %f474, %f1159;
	fma.rn.f32 	%f1161, %f1051, %f476, %f1160;
	fma.rn.f32 	%f1162, %f1053, %f478, %f1161;
	fma.rn.f32 	%f1163, %f1055, %f480, %f1162;
	fma.rn.f32 	%f1164, %f1057, %f482, %f1163;
	fma.rn.f32 	%f1711, %f1059, %f484, %f1164;
	ld.shared.f32 	%f1165, [%r89+6144];
	fma.rn.f32 	%f1166, %f1165, %f222, %f1710;
	ld.shared.f32 	%f1167, [%r89+6148];
	fma.rn.f32 	%f1168, %f1167, %f225, %f1166;
	ld.shared.f32 	%f1169, [%r89+6152];
	fma.rn.f32 	%f1170, %f1169, %f228, %f1168;
	ld.shared.f32 	%f1171, [%r89+6156];
	fma.rn.f32 	%f1172, %f1171, %f231, %f1170;
	ld.shared.f32 	%f1173, [%r89+6160];
	fma.rn.f32 	%f1174, %f1173, %f234, %f1172;
	ld.shared.f32 	%f1175, [%r89+6164];
	fma.rn.f32 	%f1176, %f1175, %f237, %f1174;
	ld.shared.f32 	%f1177, [%r89+6168];
	fma.rn.f32 	%f1178, %f1177, %f240, %f1176;
	ld.shared.f32 	%f1179, [%r89+6172];
	fma.rn.f32 	%f1180, %f1179, %f243, %f1178;
	ld.shared.f32 	%f1181, [%r89+6176];
	fma.rn.f32 	%f1182, %f1181, %f246, %f1180;
	ld.shared.f32 	%f1183, [%r89+6180];
	fma.rn.f32 	%f1184, %f1183, %f249, %f1182;
	ld.shared.f32 	%f1185, [%r89+6184];
	fma.rn.f32 	%f1186, %f1185, %f252, %f1184;
	ld.shared.f32 	%f1187, [%r89+6188];
	fma.rn.f32 	%f1188, %f1187, %f255, %f1186;
	ld.shared.f32 	%f1189, [%r89+6192];
	fma.rn.f32 	%f1190, %f1189, %f258, %f1188;
	ld.shared.f32 	%f1191, [%r89+6196];
	fma.rn.f32 	%f1192, %f1191, %f261, %f1190;
	ld.shared.f32 	%f1193, [%r89+6200];
	fma.rn.f32 	%f1194, %f1193, %f264, %f1192;
	ld.shared.f32 	%f1195, [%r89+6204];
	fma.rn.f32 	%f1710, %f1195, %f267, %f1194;
	fma.rn.f32 	%f1196, %f1165, %f268, %f1709;
	fma.rn.f32 	%f1197, %f1167, %f270, %f1196;
	fma.rn.f32 	%f1198, %f1169, %f272, %f1197;
	fma.rn.f32 	%f1199, %f1171, %f274, %f1198;
	fma.rn.f32 	%f1200, %f1173, %f276, %f1199;
	fma.rn.f32 	%f1201, %f1175, %f278, %f1200;
	fma.rn.f32 	%f1202, %f1177, %f280, %f1201;
	fma.rn.f32 	%f1203, %f1179, %f282, %f1202;
	fma.rn.f32 	%f1204, %f1181, %f284, %f1203;
	fma.rn.f32 	%f1205, %f1183, %f286, %f1204;
	fma.rn.f32 	%f1206, %f1185, %f288, %f1205;
	fma.rn.f32 	%f1207, %f1187, %f290, %f1206;
	fma.rn.f32 	%f1208, %f1189, %f292, %f1207;
	fma.rn.f32 	%f1209, %f1191, %f294, %f1208;
	fma.rn.f32 	%f1210, %f1193, %f296, %f1209;
	fma.rn.f32 	%f1709, %f1195, %f298, %f1210;
	fma.rn.f32 	%f1211, %f1165, %f299, %f1708;
	fma.rn.f32 	%f1212, %f1167, %f301, %f1211;
	fma.rn.f32 	%f1213, %f1169, %f303, %f1212;
	fma.rn.f32 	%f1214, %f1171, %f305, %f1213;
	fma.rn.f32 	%f1215, %f1173, %f307, %f1214;
	fma.rn.f32 	%f1216, %f1175, %f309, %f1215;
	fma.rn.f32 	%f1217, %f1177, %f311, %f1216;
	fma.rn.f32 	%f1218, %f1179, %f313, %f1217;
	fma.rn.f32 	%f1219, %f1181, %f315, %f1218;
	fma.rn.f32 	%f1220, %f1183, %f317, %f1219;
	fma.rn.f32 	%f1221, %f1185, %f319, %f1220;
	fma.rn.f32 	%f1222, %f1187, %f321, %f1221;
	fma.rn.f32 	%f1223, %f1189, %f323, %f1222;
	fma.rn.f32 	%f1224, %f1191, %f325, %f1223;
	fma.rn.f32 	%f1225, %f1193, %f327, %f1224;
	fma.rn.f32 	%f1708, %f1195, %f329, %f1225;
	fma.rn.f32 	%f1226, %f1165, %f330, %f1707;
	fma.rn.f32 	%f1227, %f1167, %f332, %f1226;
	fma.rn.f32 	%f1228, %f1169, %f334, %f1227;
	fma.rn.f32 	%f1229, %f1171, %f336, %f1228;
	fma.rn.f32 	%f1230, %f1173, %f338, %f1229;
	fma.rn.f32 	%f1231, %f1175, %f340, %f1230;
	fma.rn.f32 	%f1232, %f1177, %f342, %f1231;
	fma.rn.f32 	%f1233, %f1179, %f344, %f1232;
	fma.rn.f32 	%f1234, %f1181, %f346, %f1233;
	fma.rn.f32 	%f1235, %f1183, %f348, %f1234;
	fma.rn.f32 	%f1236, %f1185, %f350, %f1235;
	fma.rn.f32 	%f1237, %f1187, %f352, %f1236;
	fma.rn.f32 	%f1238, %f1189, %f354, %f1237;
	fma.rn.f32 	%f1239, %f1191, %f356, %f1238;
	fma.rn.f32 	%f1240, %f1193, %f358, %f1239;
	fma.rn.f32 	%f1707, %f1195, %f360, %f1240;
	fma.rn.f32 	%f1241, %f1165, %f361, %f1706;
	fma.rn.f32 	%f1242, %f1167, %f363, %f1241;
	fma.rn.f32 	%f1243, %f1169, %f365, %f1242;
	fma.rn.f32 	%f1244, %f1171, %f367, %f1243;
	fma.rn.f32 	%f1245, %f1173, %f369, %f1244;
	fma.rn.f32 	%f1246, %f1175, %f371, %f1245;
	fma.rn.f32 	%f1247, %f1177, %f373, %f1246;
	fma.rn.f32 	%f1248, %f1179, %f375, %f1247;
	fma.rn.f32 	%f1249, %f1181, %f377, %f1248;
	fma.rn.f32 	%f1250, %f1183, %f379, %f1249;
	fma.rn.f32 	%f1251, %f1185, %f381, %f1250;
	fma.rn.f32 	%f1252, %f1187, %f383, %f1251;
	fma.rn.f32 	%f1253, %f1189, %f385, %f1252;
	fma.rn.f32 	%f1254, %f1191, %f387, %f1253;
	fma.rn.f32 	%f1255, %f1193, %f389, %f1254;
	fma.rn.f32 	%f1706, %f1195, %f391, %f1255;
	fma.rn.f32 	%f1256, %f1165, %f392, %f1705;
	fma.rn.f32 	%f1257, %f1167, %f394, %f1256;
	fma.rn.f32 	%f1258, %f1169, %f396, %f1257;
	fma.rn.f32 	%f1259, %f1171, %f398, %f1258;
	fma.rn.f32 	%f1260, %f1173, %f400, %f1259;
	fma.rn.f32 	%f1261, %f1175, %f402, %f1260;
	fma.rn.f32 	%f1262, %f1177, %f404, %f1261;
	fma.rn.f32 	%f1263, %f1179, %f406, %f1262;
	fma.rn.f32 	%f1264, %f1181, %f408, %f1263;
	fma.rn.f32 	%f1265, %f1183, %f410, %f1264;
	fma.rn.f32 	%f1266, %f1185, %f412, %f1265;
	fma.rn.f32 	%f1267, %f1187, %f414, %f1266;
	fma.rn.f32 	%f1268, %f1189, %f416, %f1267;
	fma.rn.f32 	%f1269, %f1191, %f418, %f1268;
	fma.rn.f32 	%f1270, %f1193, %f420, %f1269;
	fma.rn.f32 	%f1705, %f1195, %f422, %f1270;
	fma.rn.f32 	%f1271, %f1165, %f423, %f1704;
	fma.rn.f32 	%f1272, %f1167, %f425, %f1271;
	fma.rn.f32 	%f1273, %f1169, %f427, %f1272;
	fma.rn.f32 	%f1274, %f1171, %f429, %f1273;
	fma.rn.f32 	%f1275, %f1173, %f431, %f1274;
	fma.rn.f32 	%f1276, %f1175, %f433, %f1275;
	fma.rn.f32 	%f1277, %f1177, %f435, %f1276;
	fma.rn.f32 	%f1278, %f1179, %f437, %f1277;
	fma.rn.f32 	%f1279, %f1181, %f439, %f1278;
	fma.rn.f32 	%f1280, %f1183, %f441, %f1279;
	fma.rn.f32 	%f1281, %f1185, %f443, %f1280;
	fma.rn.f32 	%f1282, %f1187, %f445, %f1281;
	fma.rn.f32 	%f1283, %f1189, %f447, %f1282;
	fma.rn.f32 	%f1284, %f1191, %f449, %f1283;
	fma.rn.f32 	%f1285, %f1193, %f451, %f1284;
	fma.rn.f32 	%f1704, %f1195, %f453, %f1285;
	fma.rn.f32 	%f1286, %f1165, %f454, %f1703;
	fma.rn.f32 	%f1287, %f1167, %f456, %f1286;
	fma.rn.f32 	%f1288, %f1169, %f458, %f1287;
	fma.rn.f32 	%f1289, %f1171, %f460, %f1288;
	fma.rn.f32 	%f1290, %f1173, %f462, %f1289;
	fma.rn.f32 	%f1291, %f1175, %f464, %f1290;
	fma.rn.f32 	%f1292, %f1177, %f466, %f1291;
	fma.rn.f32 	%f1293, %f1179, %f468, %f1292;
	fma.rn.f32 	%f1294, %f1181, %f470, %f1293;
	fma.rn.f32 	%f1295, %f1183, %f472, %f1294;
	fma.rn.f32 	%f1296, %f1185, %f474, %f1295;
	fma.rn.f32 	%f1297, %f1187, %f476, %f1296;
	fma.rn.f32 	%f1298, %f1189, %f478, %f1297;
	fma.rn.f32 	%f1299, %f1191, %f480, %f1298;
	fma.rn.f32 	%f1300, %f1193, %f482, %f1299;
	fma.rn.f32 	%f1703, %f1195, %f484, %f1300;
	ld.shared.f32 	%f1301, [%r89+7168];
	fma.rn.f32 	%f1302, %f1301, %f222, %f1702;
	ld.shared.f32 	%f1303, [%r89+7172];
	fma.rn.f32 	%f1304, %f1303, %f225, %f1302;
	ld.shared.f32 	%f1305, [%r89+7176];
	fma.rn.f32 	%f1306, %f1305, %f228, %f1304;
	ld.shared.f32 	%f1307, [%r89+7180];
	fma.rn.f32 	%f1308, %f1307, %f231, %f1306;
	ld.shared.f32 	%f1309, [%r89+7184];
	fma.rn.f32 	%f1310, %f1309, %f234, %f1308;
	ld.shared.f32 	%f1311, [%r89+7188];
	fma.rn.f32 	%f1312, %f1311, %f237, %f1310;
	ld.shared.f32 	%f1313, [%r89+7192];
	fma.rn.f32 	%f1314, %f1313, %f240, %f1312;
	ld.shared.f32 	%f1315, [%r89+7196];
	fma.rn.f32 	%f1316, %f1315, %f243, %f1314;
	ld.shared.f32 	%f1317, [%r89+7200];
	fma.rn.f32 	%f1318, %f1317, %f246, %f1316;
	ld.shared.f32 	%f1319, [%r89+7204];
	fma.rn.f32 	%f1320, %f1319, %f249, %f1318;
	ld.shared.f32 	%f1321, [%r89+7208];
	fma.rn.f32 	%f1322, %f1321, %f252, %f1320;
	ld.shared.f32 	%f1323, [%r89+7212];
	fma.rn.f32 	%f1324, %f1323, %f255, %f1322;
	ld.shared.f32 	%f1325, [%r89+7216];
	fma.rn.f32 	%f1326, %f1325, %f258, %f1324;
	ld.shared.f32 	%f1327, [%r89+7220];
	fma.rn.f32 	%f1328, %f1327, %f261, %f1326;
	ld.shared.f32 	%f1329, [%r89+7224];
	fma.rn.f32 	%f1330, %f1329, %f264, %f1328;
	ld.shared.f32 	%f1331, [%r89+7228];
	fma.rn.f32 	%f1702, %f1331, %f267, %f1330;
	fma.rn.f32 	%f1332, %f1301, %f268, %f1701;
	fma.rn.f32 	%f1333, %f1303, %f270, %f1332;
	fma.rn.f32 	%f1334, %f1305, %f272, %f1333;
	fma.rn.f32 	%f1335, %f1307, %f274, %f1334;
	fma.rn.f32 	%f1336, %f1309, %f276, %f1335;
	fma.rn.f32 	%f1337, %f1311, %f278, %f1336;
	fma.rn.f32 	%f1338, %f1313, %f280, %f1337;
	fma.rn.f32 	%f1339, %f1315, %f282, %f1338;
	fma.rn.f32 	%f1340, %f1317, %f284, %f1339;
	fma.rn.f32 	%f1341, %f1319, %f286, %f1340;
	fma.rn.f32 	%f1342, %f1321, %f288, %f1341;
	fma.rn.f32 	%f1343, %f1323, %f290, %f1342;
	fma.rn.f32 	%f1344, %f1325, %f292, %f1343;
	fma.rn.f32 	%f1345, %f1327, %f294, %f1344;
	fma.rn.f32 	%f1346, %f1329, %f296, %f1345;
	fma.rn.f32 	%f1701, %f1331, %f298, %f1346;
	fma.rn.f32 	%f1347, %f1301, %f299, %f1700;
	fma.rn.f32 	%f1348, %f1303, %f301, %f1347;
	fma.rn.f32 	%f1349, %f1305, %f303, %f1348;
	fma.rn.f32 	%f1350, %f1307, %f305, %f1349;
	fma.rn.f32 	%f1351, %f1309, %f307, %f1350;
	fma.rn.f32 	%f1352, %f1311, %f309, %f1351;
	fma.rn.f32 	%f1353, %f1313, %f311, %f1352;
	fma.rn.f32 	%f1354, %f1315, %f313, %f1353;
	fma.rn.f32 	%f1355, %f1317, %f315, %f1354;
	fma.rn.f32 	%f1356, %f1319, %f317, %f1355;
	fma.rn.f32 	%f1357, %f1321, %f319, %f1356;
	fma.rn.f32 	%f1358, %f1323, %f321, %f1357;
	fma.rn.f32 	%f1359, %f1325, %f323, %f1358;
	fma.rn.f32 	%f1360, %f1327, %f325, %f1359;
	fma.rn.f32 	%f1361, %f1329, %f327, %f1360;
	fma.rn.f32 	%f1700, %f1331, %f329, %f1361;
	fma.rn.f32 	%f1362, %f1301, %f330, %f1699;
	fma.rn.f32 	%f1363, %f1303, %f332, %f1362;
	fma.rn.f32 	%f1364, %f1305, %f334, %f1363;
	fma.rn.f32 	%f1365, %f1307, %f336, %f1364;
	fma.rn.f32 	%f1366, %f1309, %f338, %f1365;
	fma.rn.f32 	%f1367, %f1311, %f340, %f1366;
	fma.rn.f32 	%f1368, %f1313, %f342, %f1367;
	fma.rn.f32 	%f1369, %f1315, %f344, %f1368;
	fma.rn.f32 	%f1370, %f1317, %f346, %f1369;
	fma.rn.f32 	%f1371, %f1319, %f348, %f1370;
	fma.rn.f32 	%f1372, %f1321, %f350, %f1371;
	fma.rn.f32 	%f1373, %f1323, %f352, %f1372;
	fma.rn.f32 	%f1374, %f1325, %f354, %f1373;
	fma.rn.f32 	%f1375, %f1327, %f356, %f1374;
	fma.rn.f32 	%f1376, %f1329, %f358, %f1375;
	fma.rn.f32 	%f1699, %f1331, %f360, %f1376;
	fma.rn.f32 	%f1377, %f1301, %f361, %f1698;
	fma.rn.f32 	%f1378, %f1303, %f363, %f1377;
	fma.rn.f32 	%f1379, %f1305, %f365, %f1378;
	fma.rn.f32 	%f1380, %f1307, %f367, %f1379;
	fma.rn.f32 	%f1381, %f1309, %f369, %f1380;
	fma.rn.f32 	%f1382, %f1311, %f371, %f1381;
	fma.rn.f32 	%f1383, %f1313, %f373, %f1382;
	fma.rn.f32 	%f1384, %f1315, %f375, %f1383;
	fma.rn.f32 	%f1385, %f1317, %f377, %f1384;
	fma.rn.f32 	%f1386, %f1319, %f379, %f1385;
	fma.rn.f32 	%f1387, %f1321, %f381, %f1386;
	fma.rn.f32 	%f1388, %f1323, %f383, %f1387;
	fma.rn.f32 	%f1389, %f1325, %f385, %f1388;
	fma.rn.f32 	%f1390, %f1327, %f387, %f1389;
	fma.rn.f32 	%f1391, %f1329, %f389, %f1390;
	fma.rn.f32 	%f1698, %f1331, %f391, %f1391;
	fma.rn.f32 	%f1392, %f1301, %f392, %f1697;
	fma.rn.f32 	%f1393, %f1303, %f394, %f1392;
	fma.rn.f32 	%f1394, %f1305, %f396, %f1393;
	fma.rn.f32 	%f1395, %f1307, %f398, %f1394;
	fma.rn.f32 	%f1396, %f1309, %f400, %f1395;
	fma.rn.f32 	%f1397, %f1311, %f402, %f1396;
	fma.rn.f32 	%f1398, %f1313, %f404, %f1397;
	fma.rn.f32 	%f1399, %f1315, %f406, %f1398;
	fma.rn.f32 	%f1400, %f1317, %f408, %f1399;
	fma.rn.f32 	%f1401, %f1319, %f410, %f1400;
	fma.rn.f32 	%f1402, %f1321, %f412, %f1401;
	fma.rn.f32 	%f1403, %f1323, %f414, %f1402;
	fma.rn.f32 	%f1404, %f1325, %f416, %f1403;
	fma.rn.f32 	%f1405, %f1327, %f418, %f1404;
	fma.rn.f32 	%f1406, %f1329, %f420, %f1405;
	fma.rn.f32 	%f1697, %f1331, %f422, %f1406;
	fma.rn.f32 	%f1407, %f1301, %f423, %f1696;
	fma.rn.f32 	%f1408, %f1303, %f425, %f1407;
	fma.rn.f32 	%f1409, %f1305, %f427, %f1408;
	fma.rn.f32 	%f1410, %f1307, %f429, %f1409;
	fma.rn.f32 	%f1411, %f1309, %f431, %f1410;
	fma.rn.f32 	%f1412, %f1311, %f433, %f1411;
	fma.rn.f32 	%f1413, %f1313, %f435, %f1412;
	fma.rn.f32 	%f1414, %f1315, %f437, %f1413;
	fma.rn.f32 	%f1415, %f1317, %f439, %f1414;
	fma.rn.f32 	%f1416, %f1319, %f441, %f1415;
	fma.rn.f32 	%f1417, %f1321, %f443, %f1416;
	fma.rn.f32 	%f1418, %f1323, %f445, %f1417;
	fma.rn.f32 	%f1419, %f1325, %f447, %f1418;
	fma.rn.f32 	%f1420, %f1327, %f449, %f1419;
	fma.rn.f32 	%f1421, %f1329, %f451, %f1420;
	fma.rn.f32 	%f1696, %f1331, %f453, %f1421;
	fma.rn.f32 	%f1422, %f1301, %f454, %f1695;
	fma.rn.f32 	%f1423, %f1303, %f456, %f1422;
	fma.rn.f32 	%f1424, %f1305, %f458, %f1423;
	fma.rn.f32 	%f1425, %f1307, %f460, %f1424;
	fma.rn.f32 	%f1426, %f1309, %f462, %f1425;
	fma.rn.f32 	%f1427, %f1311, %f464, %f1426;
	fma.rn.f32 	%f1428, %f1313, %f466, %f1427;
	fma.rn.f32 	%f1429, %f1315, %f468, %f1428;
	fma.rn.f32 	%f1430, %f1317, %f470, %f1429;
	fma.rn.f32 	%f1431, %f1319, %f472, %f1430;
	fma.rn.f32 	%f1432, %f1321, %f474, %f1431;
	fma.rn.f32 	%f1433, %f1323, %f476, %f1432;
	fma.rn.f32 	%f1434, %f1325, %f478, %f1433;
	fma.rn.f32 	%f1435, %f1327, %f480, %f1434;
	fma.rn.f32 	%f1436, %f1329, %f482, %f1435;
	fma.rn.f32 	%f1695, %f1331, %f484, %f1436;
	bar.sync 	0;
	add.s32 	%r140, %r140, 16;
	add.s32 	%r139, %r139, 16;
	add.s32 	%r138, %r138, 16;
	add.s32 	%r137, %r137, 16;
	add.s32 	%r136, %r136, 16;
	add.s32 	%r135, %r135, 16;
	add.s32 	%r134, %r134, 16;
	add.s32 	%r133, %r133, 16;
	add.s32 	%r132, %r132, 16;
	add.s32 	%r131, %r131, 16;
	add.s32 	%r130, %r130, 16;
	add.s32 	%r129, %r129, 16;
	add.s32 	%r128, %r128, 16;
	add.s32 	%r127, %r127, 16;
	add.s32 	%r126, %r126, 16;
	add.s32 	%r125, %r125, 16;
	add.s32 	%r124, %r124, 16;
	shl.b32 	%r105, %r119, 4;
	add.s32 	%r123, %r123, %r105;
	setp.lt.s32 	%p2, %r140, %r122;
	@%p2 bra 	$L__BB0_2;
$L__BB0_3:
	ld.param.u64 	%rd67, [_Z18sgemmZeroRegistersiiifPKfS0_fPf_param_7];
	ld.param.f32 	%f1630, [_Z18sgemmZeroRegistersiiifPKfS0_fPf_param_6];
	ld.param.f32 	%f1629, [_Z18sgemmZeroRegistersiiifPKfS0_fPf_param_3];
	ld.param.u32 	%r120, [_Z18sgemmZeroRegistersiiifPKfS0_fPf_param_1];
	cvta.to.global.u64 	%rd54, %rd67;
	mov.u32 	%r106, %ctaid.y;
	mov.u32 	%r107, %ntid.y;
	mov.u32 	%r108, %tid.y;
	mad.lo.s32 	%r109, %r106, %r107, %r108;
	mul.lo.s32 	%r110, %r109, %r120;
	shl.b32 	%r111, %r110, 4;
	mov.u32 	%r112, %ctaid.x;
	mov.u32 	%r113, %ntid.x;
	mov.u32 	%r114, %tid.x;
	mad.lo.s32 	%r115, %r112, %r113, %r114;
	shl.b32 	%r116, %r115, 3;
	add.s32 	%r117, %r111, %r116;
	mul.wide.s32 	%rd55, %r117, 4;
	add.s64 	%rd56, %rd54, %rd55;
	ld.global.f32 	%f1437, [%rd56];
	mul.f32 	%f1438, %f1630, %f1437;
	fma.rn.f32 	%f1439, %f1629, %f1758, %f1438;
	st.global.f32 	[%rd56], %f1439;
	ld.global.f32 	%f1440, [%rd56+4];
	mul.f32 	%f1441, %f1630, %f1440;
	fma.rn.f32 	%f1442, %f1629, %f1757, %f1441;
	st.global.f32 	[%rd56+4], %f1442;
	ld.global.f32 	%f1443, [%rd56+8];
	mul.f32 	%f1444, %f1630, %f1443;
	fma.rn.f32 	%f1445, %f1629, %f1756, %f1444;
	st.global.f32 	[%rd56+8], %f1445;
	ld.global.f32 	%f1446, [%rd56+12];
	mul.f32 	%f1447, %f1630, %f1446;
	fma.rn.f32 	%f1448, %f1629, %f1755, %f1447;
	st.global.f32 	[%rd56+12], %f1448;
	ld.global.f32 	%f1449, [%rd56+16];
	mul.f32 	%f1450, %f1630, %f1449;
	fma.rn.f32 	%f1451, %f1629, %f1754, %f1450;
	st.global.f32 	[%rd56+16], %f1451;
	ld.global.f32 	%f1452, [%rd56+20];
	mul.f32 	%f1453, %f1630, %f1452;
	fma.rn.f32 	%f1454, %f1629, %f1753, %f1453;
	st.global.f32 	[%rd56+20], %f1454;
	ld.global.f32 	%f1455, [%rd56+24];
	mul.f32 	%f1456, %f1630, %f1455;
	fma.rn.f32 	%f1457, %f1629, %f1752, %f1456;
	st.global.f32 	[%rd56+24], %f1457;
	ld.global.f32 	%f1458, [%rd56+28];
	mul.f32 	%f1459, %f1630, %f1458;
	fma.rn.f32 	%f1460, %f1629, %f1751, %f1459;
	st.global.f32 	[%rd56+28], %f1460;
	mul.wide.s32 	%rd57, %r120, 4;
	add.s64 	%rd58, %rd56, %rd57;
	ld.global.f32 	%f1461, [%rd58];
	mul.f32 	%f1462, %f1630, %f1461;
	fma.rn.f32 	%f1463, %f1629, %f1750, %f1462;
	st.global.f32 	[%rd58], %f1463;
	ld.global.f32 	%f1464, [%rd58+4];
	mul.f32 	%f1465, %f1630, %f1464;
	fma.rn.f32 	%f1466, %f1629, %f1749, %f1465;
	st.global.f32 	[%rd58+4], %f1466;
	ld.global.f32 	%f1467, [%rd58+8];
	mul.f32 	%f1468, %f1630, %f1467;
	fma.rn.f32 	%f1469, %f1629, %f1748, %f1468;
	st.global.f32 	[%rd58+8], %f1469;
	ld.global.f32 	%f1470, [%rd58+12];
	mul.f32 	%f1471, %f1630, %f1470;
	fma.rn.f32 	%f1472, %f1629, %f1747, %f1471;
	st.global.f32 	[%rd58+12], %f1472;
	ld.global.f32 	%f1473, [%rd58+16];
	mul.f32 	%f1474, %f1630, %f1473;
	fma.rn.f32 	%f1475, %f1629, %f1746, %f1474;
	st.global.f32 	[%rd58+16], %f1475;
	ld.global.f32 	%f1476, [%rd58+20];
	mul.f32 	%f1477, %f1630, %f1476;
	fma.rn.f32 	%f1478, %f1629, %f1745, %f1477;
	st.global.f32 	[%rd58+20], %f1478;
	ld.global.f32 	%f1479, [%rd58+24];
	mul.f32 	%f1480, %f1630, %f1479;
	fma.rn.f32 	%f1481, %f1629, %f1744, %f1480;
	st.global.f32 	[%rd58+24], %f1481;
	ld.global.f32 	%f1482, [%rd58+28];
	mul.f32 	%f1483, %f1630, %f1482;
	fma.rn.f32 	%f1484, %f1629, %f1743, %f1483;
	st.global.f32 	[%rd58+28], %f1484;
	add.s64 	%rd59, %rd58, %rd57;
	ld.global.f32 	%f1485, [%rd59];
	mul.f32 	%f1486, %f1630, %f1485;
	fma.rn.f32 	%f1487, %f1629, %f1742, %f1486;
	st.global.f32 	[%rd59], %f1487;
	ld.global.f32 	%f1488, [%rd59+4];
	mul.f32 	%f1489, %f1630, %f1488;
	fma.rn.f32 	%f1490, %f1629, %f1741, %f1489;
	st.global.f32 	[%rd59+4], %f1490;
	ld.global.f32 	%f1491, [%rd59+8];
	mul.f32 	%f1492, %f1630, %f1491;
	fma.rn.f32 	%f1493, %f1629, %f1740, %f1492;
	st.global.f32 	[%rd59+8], %f1493;
	ld.global.f32 	%f1494, [%rd59+12];
	mul.f32 	%f1495, %f1630, %f1494;
	fma.rn.f32 	%f1496, %f1629, %f1739, %f1495;
	st.global.f32 	[%rd59+12], %f1496;
	ld.global.f32 	%f1497, [%rd59+16];
	mul.f32 	%f1498, %f1630, %f1497;
	fma.rn.f32 	%f1499, %f1629, %f1738, %f1498;
	st.global.f32 	[%rd59+16], %f1499;
	ld.global.f32 	%f1500, [%rd59+20];
	mul.f32 	%f1501, %f1630, %f1500;
	fma.rn.f32 	%f1502, %f1629, %f1737, %f1501;
	st.global.f32 	[%rd59+20], %f1502;
	ld.global.f32 	%f1503, [%rd59+24];
	mul.f32 	%f1504, %f1630, %f1503;
	fma.rn.f32 	%f1505, %f1629, %f1736, %f1504;
	st.global.f32 	[%rd59+24], %f1505;
	ld.global.f32 	%f1506, [%rd59+28];
	mul.f32 	%f1507, %f1630, %f1506;
	fma.rn.f32 	%f1508, %f1629, %f1735, %f1507;
	st.global.f32 	[%rd59+28], %f1508;
	add.s64 	%rd60, %rd59, %rd57;
	ld.global.f32 	%f1509, [%rd60];
	mul.f32 	%f1510, %f1630, %f1509;
	fma.rn.f32 	%f1511, %f1629, %f1734, %f1510;
	st.global.f32 	[%rd60], %f1511;
	ld.global.f32 	%f1512, [%rd60+4];
	mul.f32 	%f1513, %f1630, %f1512;
	fma.rn.f32 	%f1514, %f1629, %f1733, %f1513;
	st.global.f32 	[%rd60+4], %f1514;
	ld.global.f32 	%f1515, [%rd60+8];
	mul.f32 	%f1516, %f1630, %f1515;
	fma.rn.f32 	%f1517, %f1629, %f1732, %f1516;
	st.global.f32 	[%rd60+8], %f1517;
	ld.global.f32 	%f1518, [%rd60+12];
	mul.f32 	%f1519, %f1630, %f1518;
	fma.rn.f32 	%f1520, %f1629, %f1731, %f1519;
	st.global.f32 	[%rd60+12], %f1520;
	ld.global.f32 	%f1521, [%rd60+16];
	mul.f32 	%f1522, %f1630, %f1521;
	fma.rn.f32 	%f1523, %f1629, %f1730, %f1522;
	st.global.f32 	[%rd60+16], %f1523;
	ld.global.f32 	%f1524, [%rd60+20];
	mul.f32 	%f1525, %f1630, %f1524;
	fma.rn.f32 	%f1526, %f1629, %f1729, %f1525;
	st.global.f32 	[%rd60+20], %f1526;
	ld.global.f32 	%f1527, [%rd60+24];
	mul.f32 	%f1528, %f1630, %f1527;
	fma.rn.f32 	%f1529, %f1629, %f1728, %f1528;
	st.global.f32 	[%rd60+24], %f1529;
	ld.global.f32 	%f1530, [%rd60+28];
	mul.f32 	%f1531, %f1630, %f1530;
	fma.rn.f32 	%f1532, %f1629, %f1727, %f1531;
	st.global.f32 	[%rd60+28], %f1532;
	add.s64 	%rd61, %rd60, %rd57;
	ld.global.f32 	%f1533, [%rd61];
	mul.f32 	%f1534, %f1630, %f1533;
	fma.rn.f32 	%f1535, %f1629, %f1726, %f1534;
	st.global.f32 	[%rd61], %f1535;
	ld.global.f32 	%f1536, [%rd61+4];
	mul.f32 	%f1537, %f1630, %f1536;
	fma.rn.f32 	%f1538, %f1629, %f1725, %f1537;
	st.global.f32 	[%rd61+4], %f1538;
	ld.global.f32 	%f1539, [%rd61+8];
	mul.f32 	%f1540, %f1630, %f1539;
	fma.rn.f32 	%f1541, %f1629, %f1724, %f1540;
	st.global.f32 	[%rd61+8], %f1541;
	ld.global.f32 	%f1542, [%rd61+12];
	mul.f32 	%f1543, %f1630, %f1542;
	fma.rn.f32 	%f1544, %f1629, %f1723, %f1543;
	st.global.f32 	[%rd61+12], %f1544;
	ld.global.f32 	%f1545, [%rd61+16];
	mul.f32 	%f1546, %f1630, %f1545;
	fma.rn.f32 	%f1547, %f1629, %f1722, %f1546;
	st.global.f32 	[%rd61+16], %f1547;
	ld.global.f32 	%f1548, [%rd61+20];
	mul.f32 	%f1549, %f1630, %f1548;
	fma.rn.f32 	%f1550, %f1629, %f1721, %f1549;
	st.global.f32 	[%rd61+20], %f1550;
	ld.global.f32 	%f1551, [%rd61+24];
	mul.f32 	%f1552, %f1630, %f1551;
	fma.rn.f32 	%f1553, %f1629, %f1720, %f1552;
	st.global.f32 	[%rd61+24], %f1553;
	ld.global.f32 	%f1554, [%rd61+28];
	mul.f32 	%f1555, %f1630, %f1554;
	fma.rn.f32 	%f1556, %f1629, %f1719, %f1555;
	st.global.f32 	[%rd61+28], %f1556;
	add.s64 	%rd62, %rd61, %rd57;
	ld.global.f32 	%f1557, [%rd62];
	mul.f32 	%f1558, %f1630, %f1557;
	fma.rn.f32 	%f1559, %f1629, %f1718, %f1558;
	st.global.f32 	[%rd62], %f1559;
	ld.global.f32 	%f1560, [%rd62+4];
	mul.f32 	%f1561, %f1630, %f1560;
	fma.rn.f32 	%f1562, %f1629, %f1717, %f1561;
	st.global.f32 	[%rd62+4], %f1562;
	ld.global.f32 	%f1563, [%rd62+8];
	mul.f32 	%f1564, %f1630, %f1563;
	fma.rn.f32 	%f1565, %f1629, %f1716, %f1564;
	st.global.f32 	[%rd62+8], %f1565;
	ld.global.f32 	%f1566, [%rd62+12];
	mul.f32 	%f1567, %f1630, %f1566;
	fma.rn.f32 	%f1568, %f1629, %f1715, %f1567;
	st.global.f32 	[%rd62+12], %f1568;
	ld.global.f32 	%f1569, [%rd62+16];
	mul.f32 	%f1570, %f1630, %f1569;
	fma.rn.f32 	%f1571, %f1629, %f1714, %f1570;
	st.global.f32 	[%rd62+16], %f1571;
	ld.global.f32 	%f1572, [%rd62+20];
	mul.f32 	%f1573, %f1630, %f1572;
	fma.rn.f32 	%f1574, %f1629, %f1713, %f1573;
	st.global.f32 	[%rd62+20], %f1574;
	ld.global.f32 	%f1575, [%rd62+24];
	mul.f32 	%f1576, %f1630, %f1575;
	fma.rn.f32 	%f1577, %f1629, %f1712, %f1576;
	st.global.f32 	[%rd62+24], %f1577;
	ld.global.f32 	%f1578, [%rd62+28];
	mul.f32 	%f1579, %f1630, %f1578;
	fma.rn.f32 	%f1580, %f1629, %f1711, %f1579;
	st.global.f32 	[%rd62+28], %f1580;
	add.s64 	%rd63, %rd62, %rd57;
	ld.global.f32 	%f1581, [%rd63];
	mul.f32 	%f1582, %f1630, %f1581;
	fma.rn.f32 	%f1583, %f1629, %f1710, %f1582;
	st.global.f32 	[%rd63], %f1583;
	ld.global.f32 	%f1584, [%rd63+4];
	mul.f32 	%f1585, %f1630, %f1584;
	fma.rn.f32 	%f1586, %f1629, %f1709, %f1585;
	st.global.f32 	[%rd63+4], %f1586;
	ld.global.f32 	%f1587, [%rd63+8];
	mul.f32 	%f1588, %f1630, %f1587;
	fma.rn.f32 	%f1589, %f1629, %f1708, %f1588;
	st.global.f32 	[%rd63+8], %f1589;
	ld.global.f32 	%f1590, [%rd63+12];
	mul.f32 	%f1591, %f1630, %f1590;
	fma.rn.f32 	%f1592, %f1629, %f1707, %f1591;
	st.global.f32 	[%rd63+12], %f1592;
	ld.global.f32 	%f1593, [%rd63+16];
	mul.f32 	%f1594, %f1630, %f1593;
	fma.rn.f32 	%f1595, %f1629, %f1706, %f1594;
	st.global.f32 	[%rd63+16], %f1595;
	ld.global.f32 	%f1596, [%rd63+20];
	mul.f32 	%f1597, %f1630, %f1596;
	fma.rn.f32 	%f1598, %f1629, %f1705, %f1597;
	st.global.f32 	[%rd63+20], %f1598;
	ld.global.f32 	%f1599, [%rd63+24];
	mul.f32 	%f1600, %f1630, %f1599;
	fma.rn.f32 	%f1601, %f1629, %f1704, %f1600;
	st.global.f32 	[%rd63+24], %f1601;
	ld.global.f32 	%f1602, [%rd63+28];
	mul.f32 	%f1603, %f1630, %f1602;
	fma.rn.f32 	%f1604, %f1629, %f1703, %f1603;
	st.global.f32 	[%rd63+28], %f1604;
	add.s64 	%rd64, %rd63, %rd57;
	ld.global.f32 	%f1605, [%rd64];
	mul.f32 	%f1606, %f1630, %f1605;
	fma.rn.f32 	%f1607, %f1629, %f1702, %f1606;
	st.global.f32 	[%rd64], %f1607;
	ld.global.f32 	%f1608, [%rd64+4];
	mul.f32 	%f1609, %f1630, %f1608;
	fma.rn.f32 	%f1610, %f1629, %f1701, %f1609;
	st.global.f32 	[%rd64+4], %f1610;
	ld.global.f32 	%f1611, [%rd64+8];
	mul.f32 	%f1612, %f1630, %f1611;
	fma.rn.f32 	%f1613, %f1629, %f1700, %f1612;
	st.global.f32 	[%rd64+8], %f1613;
	ld.global.f32 	%f1614, [%rd64+12];
	mul.f32 	%f1615, %f1630, %f1614;
	fma.rn.f32 	%f1616, %f1629, %f1699, %f1615;
	st.global.f32 	[%rd64+12], %f1616;
	ld.global.f32 	%f1617, [%rd64+16];
	mul.f32 	%f1618, %f1630, %f1617;
	fma.rn.f32 	%f1619, %f1629, %f1698, %f1618;
	st.global.f32 	[%rd64+16], %f1619;
	ld.global.f32 	%f1620, [%rd64+20];
	mul.f32 	%f1621, %f1630, %f1620;
	fma.rn.f32 	%f1622, %f1629, %f1697, %f1621;
	st.global.f32 	[%rd64+20], %f1622;
	ld.global.f32 	%f1623, [%rd64+24];
	mul.f32 	%f1624, %f1630, %f1623;
	fma.rn.f32 	%f1625, %f1629, %f1696, %f1624;
	st.global.f32 	[%rd64+24], %f1625;
	ld.global.f32 	%f1626, [%rd64+28];
	mul.f32 	%f1627, %f1630, %f1626;
	fma.rn.f32 	%f1628, %f1629, %f1695, %f1627;
	st.global.f32 	[%rd64+28], %f1628;
	ret;

}


// ===== COMPILED SASS (sm_100) =====

	.target	sm_100

	.elftype	@"ET_EXEC"


//--------------------- .note.nv.tkinfo           --------------------------
	.section	.note.nv.tkinfo,"",@"SHT_NOTE"
	.sectionflags	@"SHF_NOTE_NV_TKINFO"
	.tkinfo
        /*0018*/ 	.word	0x00000002
        /*0030*/ 	.string	""
        /*0030*/ 	.string	"ptxas"
        /*0030*/ 	.string	"Cuda compilation tools, release 13.0, V13.0.88"
        /*0030*/ 	.string	"Build cuda_13.0.r13.0/compiler.36424714_0"
        /*0030*/ 	.string	"-arch sm_100 -m 64 "



//--------------------- .note.nv.cuinfo           --------------------------
	.section	.note.nv.cuinfo,"",@"SHT_NOTE"
	.sectionflags	@"SHF_NOTE_NV_CUINFO"
        /*0018*/ 	.short	0x0002
        /*001a*/ 	.short	0x0064
        /*001c*/ 	.short	0x0082
	.zero		2


//--------------------- .nv.info                  --------------------------
	.section	.nv.info,"",@"SHT_CUDA_INFO"
	.align	4


	//----- nvinfo : EIATTR_REGCOUNT
	.align		4
        /*0000*/ 	.byte	0x04, 0x2f
        /*0002*/ 	.short	(.L_1 - .L_0)
	.align		4
.L_0:
        /*0004*/ 	.word	index@(_Z18sgemmZeroRegistersiiifPKfS0_fPf)
        /*0008*/ 	.word	0x0000007f


	//----- nvinfo : EIATTR_FRAME_SIZE
	.align		4
.L_1:
        /*000c*/ 	.byte	0x04, 0x11
        /*000e*/ 	.short	(.L_3 - .L_2)
	.align		4
.L_2:
        /*0010*/ 	.word	index@(_Z18sgemmZeroRegistersiiifPKfS0_fPf)
        /*0014*/ 	.word	0x00000000


	//----- nvinfo : EIATTR_MIN_STACK_SIZE
	.align		4
.L_3:
        /*0018*/ 	.byte	0x04, 0x12
        /*001a*/ 	.short	(.L_5 - .L_4)
	.align		4
.L_4:
        /*001c*/ 	.word	index@(_Z18sgemmZeroRegistersiiifPKfS0_fPf)
        /*0020*/ 	.word	0x00000000
.L_5:


//--------------------- .nv.compat                --------------------------
	.section	.nv.compat,"",@"SHT_CUDA_COMPAT_INFO"
	.align	4
        /*0000*/ 	.byte	0x02, 0x09, 0x00, 0x00, 0x02, 0x02, 0x01, 0x00, 0x02, 0x05, 0x05, 0x00, 0x03, 0x07, 0x01, 0x01
        /*0010*/ 	.byte	0x02, 0x03, 0x00, 0x00, 0x02, 0x06, 0x01, 0x00, 0x04, 0x0b, 0x08, 0x00, 0x09, 0x00, 0x00, 0x00
        /*0020*/ 	.byte	0x00, 0x00, 0x00, 0x00


//--------------------- .nv.info._Z18sgemmZeroRegistersiiifPKfS0_fPf --------------------------
	.section	.nv.info._Z18sgemmZeroRegistersiiifPKfS0_fPf,"",@"SHT_CUDA_INFO"
	.sectionflags	@""
	.align	4


	//----- nvinfo : EIATTR_CUDA_API_VERSION
	.align		4
        /*0000*/ 	.byte	0x04, 0x37
        /*0002*/ 	.short	(.L_7 - .L_6)
.L_6:
        /*0004*/ 	.word	0x00000082


	//----- nvinfo : EIATTR_KPARAM_INFO
	.align		4
.L_7:
        /*0008*/ 	.byte	0x04, 0x17
        /*000a*/ 	.short	(.L_9 - .L_8)
.L_8:
        /*000c*/ 	.word	0x00000000
        /*0010*/ 	.short	0x0007
        /*0012*/ 	.short	0x0028
        /*0014*/ 	.byte	0x00, 0xf5, 0x21, 0x00


	//----- nvinfo : EIATTR_KPARAM_INFO
	.align		4
.L_9:
        /*0018*/ 	.byte	0x04, 0x17
        /*001a*/ 	.short	(.L_11 - .L_10)
.L_10:
        /*001c*/ 	.word	0x00000000
        /*0020*/ 	.short	0x0006
        /*0022*/ 	.short	0x0020
        /*0024*/ 	.byte	0x00, 0xf0, 0x11, 0x00


	//----- nvinfo : EIATTR_KPARAM_INFO
	.align		4
.L_11:
        /*0028*/ 	.byte	0x04, 0x17
        /*002a*/ 	.short	(.L_13 - .L_12)
.L_12:
        /*002c*/ 	.word	0x00000000
        /*0030*/ 	.short	0x0005
        /*0032*/ 	.short	0x0018
        /*0034*/ 	.byte	0x00, 0xf5, 0x21, 0x00


	//----- nvinfo : EIATTR_KPARAM_INFO
	.align		4
.L_13:
        /*0038*/ 	.byte	0x04, 0x17
        /*003a*/ 	.short	(.L_15 - .L_14)
.L_14:
        /*003c*/ 	.word	0x00000000
        /*0040*/ 	.short	0x0004
        /*0042*/ 	.short	0x0010
        /*0044*/ 	.byte	0x00, 0xf5, 0x21, 0x00


	//----- nvinfo : EIATTR_KPARAM_INFO
	.align		4
.L_15:
        /*0048*/ 	.byte	0x04, 0x17
        /*004a*/ 	.short	(.L_17 - .L_16)
.L_16:
        /*004c*/ 	.word	0x00000000
        /*0050*/ 	.short	0x0003
        /*0052*/ 	.short	0x000c
        /*0054*/ 	.byte	0x00, 0xf0, 0x11, 0x00


	//----- nvinfo : EIATTR_KPARAM_INFO
	.align		4
.L_17:
        /*0058*/ 	.byte	0x04, 0x17
        /*005a*/ 	.short	(.L_19 - .L_18)
.L_18:
        /*005c*/ 	.word	0x00000000
        /*0060*/ 	.short	0x0002
        /*0062*/ 	.short	0x0008
        /*0064*/ 	.byte	0x00, 0xf0, 0x11, 0x00


	//----- nvinfo : EIATTR_KPARAM_INFO
	.align		4
.L_19:
        /*0068*/ 	.byte	0x04, 0x17
        /*006a*/ 	.short	(.L_21 - .L_20)
.L_20:
        /*006c*/ 	.word	0x00000000
        /*0070*/ 	.short	0x0001
        /*0072*/ 	.short	0x0004
        /*0074*/ 	.byte	0x00, 0xf0, 0x11, 0x00


	//----- nvinfo : EIATTR_KPARAM_INFO
	.align		4
.L_21:
        /*0078*/ 	.byte	0x04, 0x17
        /*007a*/ 	.short	(.L_23 - .L_22)
.L_22:
        /*007c*/ 	.word	0x00000000
        /*0080*/ 	.short	0x0000
        /*0082*/ 	.short	0x0000
        /*0084*/ 	.byte	0x00, 0xf0, 0x11, 0x00


	//----- nvinfo : EIATTR_SPARSE_MMA_MASK
	.align		4
.L_23:
        /*0088*/ 	.byte	0x03, 0x50
        /*008a*/ 	.short	0x0000


	//----- nvinfo : EIATTR_MAXREG_COUNT
	.align		4
        /*008c*/ 	.byte	0x03, 0x1b
        /*008e*/ 	.short	0x00ff


	//----- nvinfo : EIATTR_NUM_BARRIERS
	.align		4
        /*0090*/ 	.byte	0x02, 0x4c
        /*0092*/ 	.byte	0x01
	.zero		1


	//----- nvinfo : EIATTR_MERCURY_ISA_VERSION
	.align		4
        /*0094*/ 	.byte	0x03, 0x5f
        /*0096*/ 	.short	0x0101


	//----- nvinfo : EIATTR_VRC_CTA_INIT_COUNT
	.align		4
        /*0098*/ 	.byte	0x02, 0x4a
	.zero		1
	.zero		1


	//----- nvinfo : EIATTR_EXIT_INSTR_OFFSETS
	.align		4
        /*009c*/ 	.byte	0x04, 0x1c
        /*009e*/ 	.short	(.L_25 - .L_24)


	//   ....[0]....
.L_24:
        /*00a0*/ 	.word	0x000067e0


	//----- nvinfo : EIATTR_CBANK_PARAM_SIZE
	.align		4
.L_25:
        /*00a4*/ 	.byte	0x03, 0x19
        /*00a6*/ 	.short	0x0030


	//----- nvinfo : EIATTR_PARAM_CBANK
	.align		4
        /*00a8*/ 	.byte	0x04, 0x0a
        /*00aa*/ 	.short	(.L_27 - .L_26)
	.align		4
.L_26:
        /*00ac*/ 	.word	index@(.nv.constant0._Z18sgemmZeroRegistersiiifPKfS0_fPf)
        /*00b0*/ 	.short	0x0380
        /*00b2*/ 	.short	0x0030


	//----- nvinfo : EIATTR_SW_WAR
	.align		4
.L_27:
        /*00b4*/ 	.byte	0x04, 0x36
        /*00b6*/ 	.short	(.L_29 - .L_28)
.L_28:
        /*00b8*/ 	.word	0x00000008
.L_29:


//--------------------- .nv.callgraph             --------------------------
	.section	.nv.callgraph,"",@"SHT_CUDA_CALLGRAPH"
	.align	4
	.sectionentsize	8
	.align		4
        /*0000*/ 	.word	0x00000000
	.align		4
        /*0004*/ 	.word	0xffffffff
	.align		4
        /*0008*/ 	.word	0x00000000
	.align		4
        /*000c*/ 	.word	0xfffffffe
	.align		4
        /*0010*/ 	.word	0x00000000
	.align		4
        /*0014*/ 	.word	0xfffffffd
	.align		4
        /*0018*/ 	.word	0x00000000
	.align		4
        /*001c*/ 	.word	0xfffffffc


//--------------------- .text._Z18sgemmZeroRegistersiiifPKfS0_fPf --------------------------
	.section	.text._Z18sgemmZeroRegistersiiifPKfS0_fPf,"ax",@progbits
	.align	128
        .global         _Z18sgemmZeroRegistersiiifPKfS0_fPf
        .type           _Z18sgemmZeroRegistersiiifPKfS0_fPf,@function
        .size           _Z18sgemmZeroRegistersiiifPKfS0_fPf,(.L_x_3 - _Z18sgemmZeroRegistersiiifPKfS0_fPf)
        .other          _Z18sgemmZeroRegistersiiifPKfS0_fPf,@"STO_CUDA_ENTRY STV_DEFAULT"
_Z18sgemmZeroRegistersiiifPKfS0_fPf:
.text._Z18sgemmZeroRegistersiiifPKfS0_fPf:
[----:B------:R-:W-:Y:S08]  /*0000*/  LDC R1, c[0x0][0x37c] ;  /* 0x0000df00ff017b82 */ /* 0x000ff00000000800 */
[----:B------:R-:W0:Y:S01]  /*0010*/  LDC R0, c[0x0][0x388] ;  /* 0x0000e200ff007b82 */ /* 0x000e220000000800 */
[----:B------:R-:W1:Y:S01]  /*0020*/  S2R R2, SR_TID.Y ;  /* 0x0000000000027919 */ /* 0x000e620000002200 */
[----:B------:R-:W2:Y:S01]  /*0030*/  LDCU.64 UR8, c[0x0][0x358] ;  /* 0x00006b00ff0877ac */ /* 0x000ea20008000a00 */
[----:B------:R-:W-:Y:S01]  /*0040*/  HFMA2 R58, -RZ, RZ, 0, 0 ;  /* 0x00000000ff3a7431 */ /* 0x000fe200000001ff */
[----:B------:R-:W-:Y:S01]  /*0050*/  MOV R83, RZ ;  /* 0x000000ff00537202 */ /* 0x000fe20000000f00 */
[----:B------:R-:W3:Y:S01]  /*0060*/  S2R R3, SR_TID.X ;  /* 0x0000000000037919 */ /* 0x000ee20000002100 */
[----:B------:R-:W-:Y:S01]  /*0070*/  HFMA2 R30, -RZ, RZ, 0, 0 ;  /* 0x00000000ff1e7431 */ /* 0x000fe200000001ff */
[----:B------:R-:W-:Y:S01]  /*0080*/  CS2R R56, SRZ ;  /* 0x0000000000387805 */ /* 0x000fe2000001ff00 */
[----:B------:R-:W4:Y:S01]  /*0090*/  LDC R5, c[0x0][0x364] ;  /* 0x0000d900ff057b82 */ /* 0x000f220000000800 */
[----:B------:R-:W-:Y:S01]  /*00a0*/  HFMA2 R76, -RZ, RZ, 0, 0 ;  /* 0x00000000ff4c7431 */ /* 0x000fe200000001ff */
[----:B------:R-:W-:Y:S01]  /*00b0*/  CS2R R28, SRZ ;  /* 0x00000000001c7805 */ /* 0x000fe2000001ff00 */
[----:B------:R-:W-:Y:S01]  /*00c0*/  HFMA2 R41, -RZ, RZ, 0, 0 ;  /* 0x00000000ff297431 */ /* 0x000fe200000001ff */
[----:B------:R-:W-:Y:S01]  /*00d0*/  CS2R R60, SRZ ;  /* 0x00000000003c7805 */ /* 0x000fe2000001ff00 */
[----:B------:R-:W-:Y:S01]  /*00e0*/  HFMA2 R93, -RZ, RZ, 0, 0 ;  /* 0x00000000ff5d7431 */ /* 0x000fe200000001ff */
[----:B------:R-:W-:-:S02]  /*00f0*/  CS2R R24, SRZ ;  /* 0x0000000000187805 */ /* 0x000fc4000001ff00 */
[----:B------:R-:W-:Y:S01]  /*0100*/  CS2R R26, SRZ ;  /* 0x00000000001a7805 */ /* 0x000fe2000001ff00 */
[----:B------:R-:W1:Y:S01]  /*0110*/  LDC R8, c[0x0][0x360] ;  /* 0x0000d800ff087b82 */ /* 0x000e620000000800 */
[----:B------:R-:W-:Y:S02]  /*0120*/  MOV R62, RZ ;  /* 0x000000ff003e7202 */ /* 0x000fe40000000f00 */
[----:B------:R-:W-:Y:S02]  /*0130*/  CS2R R68, SRZ ;  /* 0x0000000000447805 */ /* 0x000fe4000001ff00 */
[----:B------:R-:W-:Y:S02]  /*0140*/  CS2R R70, SRZ ;  /* 0x0000000000467805 */ /* 0x000fe4000001ff00 */
[----:B------:R-:W-:Y:S02]  /*0150*/  CS2R R72, SRZ ;  /* 0x0000000000487805 */ /* 0x000fe4000001ff00 */
[----:B------:R-:W-:-:S02]  /*0160*/  CS2R R120, SRZ ;  /* 0x0000000000787805 */ /* 0x000fc4000001ff00 */
[----:B------:R-:W-:Y:S02]  /*0170*/  CS2R R74, SRZ ;  /* 0x00000000004a7805 */ /* 0x000fe4000001ff00 */
[----:B------:R-:W-:Y:S02]  /*0180*/  CS2R R114, SRZ ;  /* 0x0000000000727805 */ /* 0x000fe4000001ff00 */
[----:B0-----:R-:W-:Y:S01]  /*0190*/  ISETP.GE.AND P0, PT, R0, 0x1, PT ;  /* 0x000000010000780c */ /* 0x001fe20003f06270 */
[----:B------:R-:W0:Y:S01]  /*01a0*/  S2UR UR10, SR_CTAID.Y ;  /* 0x00000000000a79c3 */ /* 0x000e220000002600 */
[----:B------:R-:W-:Y:S02]  /*01b0*/  CS2R R22, SRZ ;  /* 0x0000000000167805 */ /* 0x000fe4000001ff00 */
[----:B------:R-:W-:Y:S02]  /*01c0*/  MOV R38, RZ ;  /* 0x000000ff00267202 */ /* 0x000fe40000000f00 */
[----:B------:R-:W-:-:S02]  /*01d0*/  CS2R R36, SRZ ;  /* 0x0000000000247805 */ /* 0x000fc4000001ff00 */
[----:B------:R-:W-:Y:S02]  /*01e0*/  CS2R R20, SRZ ;  /* 0x0000000000147805 */ /* 0x000fe4000001ff00 */
[----:B------:R-:W-:Y:S02]  /*01f0*/  CS2R R116, SRZ ;  /* 0x0000000000747805 */ /* 0x000fe4000001ff00 */
[----:B------:R-:W-:Y:S02]  /*0200*/  CS2R R118, SRZ ;  /* 0x0000000000767805 */ /* 0x000fe4000001ff00 */
[----:B------:R-:W-:Y:S01]  /*0210*/  CS2R R112, SRZ ;  /* 0x0000000000707805 */ /* 0x000fe2000001ff00 */
[----:B------:R-:W0:Y:S01]  /*0220*/  S2UR UR11, SR_CTAID.X ;  /* 0x00000000000b79c3 */ /* 0x000e220000002500 */
[----:B------:R-:W-:Y:S02]  /*0230*/  CS2R R108, SRZ ;  /* 0x00000000006c7805 */ /* 0x000fe4000001ff00 */
[----:B------:R-:W-:-:S02]  /*0240*/  CS2R R110, SRZ ;  /* 0x00000000006e7805 */ /* 0x000fc4000001ff00 */
[----:B------:R-:W-:Y:S02]  /*0250*/  CS2R R106, SRZ ;  /* 0x00000000006a7805 */ /* 0x000fe4000001ff00 */
[----:B------:R-:W-:Y:S02]  /*0260*/  CS2R R104, SRZ ;  /* 0x0000000000687805 */ /* 0x000fe4000001ff00 */
[----:B------:R-:W-:Y:S02]  /*0270*/  CS2R R102, SRZ ;  /* 0x0000000000667805 */ /* 0x000fe4000001ff00 */
[----:B------:R-:W-:Y:S02]  /*0280*/  CS2R R32, SRZ ;  /* 0x0000000000207805 */ /* 0x000fe4000001ff00 */
[----:B------:R-:W-:Y:S02]  /*0290*/  CS2R R100, SRZ ;  /* 0x0000000000647805 */ /* 0x000fe4000001ff00 */
[----:B------:R-:W-:-:S02]  /*02a0*/  CS2R R98, SRZ ;  /* 0x0000000000627805 */ /* 0x000fc4000001ff00 */
[----:B------:R-:W-:Y:S02]  /*02b0*/  CS2R R96, SRZ ;  /* 0x0000000000607805 */ /* 0x000fe4000001ff00 */
[----:B------:R-:W-:Y:S02]  /*02c0*/  MOV R122, RZ ;  /* 0x000000ff007a7202 */ /* 0x000fe40000000f00 */
[----:B------:R-:W-:Y:S02]  /*02d0*/  CS2R R94, SRZ ;  /* 0x00000000005e7805 */ /* 0x000fe4000001ff00 */
[----:B------:R-:W-:Y:S01]  /*02e0*/  MOV R34, RZ ;  /* 0x000000ff00227202 */ /* 0x000fe20000000f00 */
[----:B01234-:R-:W-:Y:S06]  /*02f0*/  @!P0 BRA `(.L_x_0) ;  /* 0x0000005000ec8947 */ /* 0x01ffec0003800000 */
[----:B------:R-:W0:Y:S01]  /*0300*/  LDC R6, c[0x0][0x384] ;  /* 0x0000e100ff067b82 */ /* 0x000e220000000800 */
[----:B------:R-:W-:Y:S01]  /*0310*/  IMAD R4, R5, UR10, R2 ;  /* 0x0000000a05047c24 */ /* 0x000fe2000f8e0202 */
[--C-:B------:R-:W-:Y:S01]  /*0320*/  SHF.R.U32.HI R19, RZ, 0x1, R3.reuse ;  /* 0x00000001ff137819 */ /* 0x100fe20000011603 */
[----:B------:R-:W-:Y:S01]  /*0330*/  IMAD R7, R8, UR11, R3 ;  /* 0x0000000b08077c24 */ /* 0x000fe2000f8e0203 */
[----:B------:R-:W-:Y:S01]  /*0340*/  MOV R58, RZ ;  /* 0x000000ff003a7202 */ /* 0x000fe20000000f00 */
[----:B------:R-:W-:Y:S01]  /*0350*/  UMOV UR4, URZ ;  /* 0x000000ff00047c82 */ /* 0x000fe20008000000 */
[----:B------:R-:W-:Y:S02]  /*0360*/  SHF.L.U32 R5, R4, 0x4, RZ ;  /* 0x0000000404057819 */ /* 0x000fe400000006ff */
[----:B------:R-:W-:Y:S02]  /*0370*/  SHF.L.U32 R7, R7, 0x3, RZ ;  /* 0x0000000307077819 */ /* 0x000fe400000006ff */
[C---:B------:R-:W-:Y:S01]  /*0380*/  IADD3 R66, PT, PT, R5.reuse, 0x2, RZ ;  /* 0x0000000205427810 */ /* 0x040fe20007ffe0ff */
[CC--:B------:R-:W-:Y:S01]  /*0390*/  IMAD R4, R5.reuse, R0.reuse, R0 ;  /* 0x0000000005047224 */ /* 0x0c0fe200078e0200 */
[C---:B------:R-:W-:Y:S01]  /*03a0*/  IADD3 R65, PT, PT, R5.reuse, 0x3, RZ ;  /* 0x0000000305417810 */ /* 0x040fe20007ffe0ff */
[CCC-:B------:R-:W-:Y:S01]  /*03b0*/  IMAD R64, R5.reuse, R0.reuse, R19.reuse ;  /* 0x0000000005407224 */ /* 0x1c0fe200078e0213 */
[C---:B------:R-:W-:Y:S01]  /*03c0*/  IADD3 R8, PT, PT, R5.reuse, 0x4, RZ ;  /* 0x0000000405087810 */ /* 0x040fe20007ffe0ff */
[-CC-:B------:R-:W-:Y:S01]  /*03d0*/  IMAD R66, R66, R0.reuse, R19.reuse ;  /* 0x0000000042427224 */ /* 0x180fe200078e0213 */
[----:B------:R-:W-:Y:S01]  /*03e0*/  IADD3 R9, PT, PT, R5, 0x5, RZ ;  /* 0x0000000505097810 */ /* 0x000fe20007ffe0ff */
[-CC-:B------:R-:W-:Y:S01]  /*03f0*/  IMAD R65, R65, R0.reuse, R19.reuse ;  /* 0x0000000041417224 */ /* 0x180fe200078e0213 */
[C---:B------:R-:W-:Y:S01]  /*0400*/  IADD3 R10, PT, PT, R5.reuse, 0x6, RZ ;  /* 0x00000006050a7810 */ /* 0x040fe20007ffe0ff */
[-CC-:B------:R-:W-:Y:S01]  /*0410*/  IMAD R8, R8, R0.reuse, R19.reuse ;  /* 0x0000000008087224 */ /* 0x180fe200078e0213 */
[----:B------:R-:W-:Y:S01]  /*0420*/  IADD3 R11, PT, PT, R5, 0x7, RZ ;  /* 0x00000007050b7810 */ /* 0x000fe20007ffe0ff */
[-CC-:B------:R-:W-:Y:S01]  /*0430*/  IMAD R9, R9, R0.reuse, R19.reuse ;  /* 0x0000000009097224 */ /* 0x180fe200078e0213 */
[C---:B------:R-:W-:Y:S01]  /*0440*/  IADD3 R12, PT, PT, R5.reuse, 0x8, RZ ;  /* 0x00000008050c7810 */ /* 0x040fe20007ffe0ff */
[----:B------:R-:W-:Y:S01]  /*0450*/  IMAD R10, R10, R0, R19 ;  /* 0x000000000a0a7224 */ /* 0x000fe200078e0213 */
[C---:B------:R-:W-:Y:S01]  /*0460*/  IADD3 R13, PT, PT, R5.reuse, 0x9, RZ ;  /* 0x00000009050d7810 */ /* 0x040fe20007ffe0ff */
[----:B0-----:R-:W-:Y:S01]  /*0470*/  IMAD R7, R2, R6, R7 ;  /* 0x0000000602077224 */ /* 0x001fe200078e0207 */
[----:B------:R-:W-:Y:S01]  /*0480*/  IADD3 R14, PT, PT, R5, 0xa, RZ ;  /* 0x0000000a050e7810 */ /* 0x000fe20007ffe0ff */
[-CC-:B------:R-:W-:Y:S01]  /*0490*/  IMAD R11, R11, R0.reuse, R19.reuse ;  /* 0x000000000b0b7224 */ /* 0x180fe200078e0213 */
        /* <DEDUP_REMOVED lines=8> */
[----:B------:R-:W-:Y:S01]  /*0520*/  IADD3 R31, PT, PT, R5, 0xf, RZ ;  /* 0x0000000f051f7810 */ /* 0x000fe20007ffe0ff */
[--C-:B------:R-:W-:Y:S01]  /*0530*/  IMAD R16, R16, R0, R19.reuse ;  /* 0x0000000010107224 */ /* 0x100fe200078e0213 */
[----:B------:R-:W-:Y:S01]  /*0540*/  IADD3 R67, PT, PT, R19, R4, RZ ;  /* 0x0000000413437210 */ /* 0x000fe20007ffe0ff */
[-CC-:B------:R-:W-:Y:S01]  /*0550*/  IMAD R17, R17, R0.reuse, R19.reuse ;  /* 0x0000000011117224 */ /* 0x180fe200078e0213 */
[----:B------:R-:W-:Y:S01]  /*0560*/  IADD3 R7, PT, PT, R7, 0x3, RZ ;  /* 0x0000000307077810 */ /* 0x000fe20007ffe0ff */
[----:B------:R-:W-:-:S02]  /*0570*/  IMAD R18, R18, R0, R19 ;  /* 0x0000000012127224 */ /* 0x000fc400078e0213 */
[----:B------:R-:W-:-:S07]  /*0580*/  IMAD R19, R31, R0, R19 ;  /* 0x000000001f137224 */ /* 0x000fce00078e0213 */
.L_x_1:
[----:B------:R-:W0:Y:S02]  /*0590*/  LDC.64 R48, c[0x0][0x390] ;  /* 0x0000e400ff307b82 */ /* 0x000e240000000a00 */
[----:B0-----:R-:W-:-:S04]  /*05a0*/  IMAD.WIDE.U32 R4, R65, 0x4, R48 ;  /* 0x0000000441047825 */ /* 0x001fc800078e0030 */
[--C-:B------:R-:W-:Y:S01]  /*05b0*/  IMAD.WIDE.U32 R52, R67, 0x4, R48.reuse ;  /* 0x0000000443347825 */ /* 0x100fe200078e0030 */
[----:B------:R0:W2:Y:S03]  /*05c0*/  LDG.E R55, desc[UR8][R4.64] ;  /* 0x0000000804377981 */ /* 0x0000a6000c1e1900 */
[--C-:B------:R-:W-:Y:S02]  /*05d0*/  IMAD.WIDE.U32 R44, R64, 0x4, R48.reuse ;  /* 0x00000004402c7825 */ /* 0x100fe400078e0030 */
[----:B------:R-:W3:Y:S02]  /*05e0*/  LDG.E R52, desc[UR8][R52.64] ;  /* 0x0000000834347981 */ /* 0x000ee4000c1e1900 */
[--C-:B------:R-:W-:Y:S02]  /*05f0*/  IMAD.WIDE.U32 R42, R66, 0x4, R48.reuse ;  /* 0x00000004422a7825 */ /* 0x100fe400078e0030 */
[----:B------:R1:W4:Y:S01]  /*0600*/  LDG.E R79, desc[UR8][R44.64] ;  /* 0x000000082c4f7981 */ /* 0x000322000c1e1900 */
[----:B0-----:R-:W0:Y:S01]  /*0610*/  LDC.64 R4, c[0x0][0x398] ;  /* 0x0000e600ff047b82 */ /* 0x001e220000000a00 */
[----:B------:R-:W-:-:S02]  /*0620*/  IMAD.WIDE.U32 R50, R9, 0x4, R48 ;  /* 0x0000000409327825 */ /* 0x000fc400078e0030 */
[----:B------:R5:W4:Y:S02]  /*0630*/  LDG.E R53, desc[UR8][R42.64] ;  /* 0x000000082a357981 */ /* 0x000b24000c1e1900 */
[--C-:B------:R-:W-:Y:S02]  /*0640*/  IMAD.WIDE.U32 R46, R10, 0x4, R48.reuse ;  /* 0x000000040a2e7825 */ /* 0x100fe400078e0030 */
[----:B------:R5:W4:Y:S02]  /*0650*/  LDG.E R54, desc[UR8][R50.64] ;  /* 0x0000000832367981 */ /* 0x000b24000c1e1900 */
[--C-:B-1----:R-:W-:Y:S01]  /*0660*/  IMAD.WIDE.U32 R44, R11, 0x4, R48.reuse ;  /* 0x000000040b2c7825 */ /* 0x102fe200078e0030 */
[----:B------:R-:W-:Y:S01]  /*0670*/  IADD3 R85, PT, PT, R7, -0x3, RZ ;  /* 0xfffffffd07557810 */ /* 0x000fe20007ffe0ff */
[----:B------:R1:W4:Y:S02]  /*0680*/  LDG.E R63, desc[UR8][R46.64] ;  /* 0x000000082e3f7981 */ /* 0x000324000c1e1900 */
[----:B-----5:R-:W-:-:S02]  /*0690*/  IMAD.WIDE.U32 R42, R12, 0x4, R48 ;  /* 0x000000040c2a7825 */ /* 0x020fc400078e0030 */
[----:B------:R5:W4:Y:S02]  /*06a0*/  LDG.E R77, desc[UR8][R44.64] ;  /* 0x000000082c4d7981 */ /* 0x000b24000c1e1900 */
[--C-:B------:R-:W-:Y:S02]  /*06b0*/  IMAD.WIDE.U32 R80, R8, 0x4, R48.reuse ;  /* 0x0000000408507825 */ /* 0x100fe400078e0030 */
[----:B------:R5:W4:Y:S02]  /*06c0*/  LDG.E R78, desc[UR8][R42.64] ;  /* 0x000000082a4e7981 */ /* 0x000b24000c1e1900 */
[--C-:B------:R-:W-:Y:S01]  /*06d0*/  IMAD.WIDE.U32 R50, R14, 0x4, R48.reuse ;  /* 0x000000040e327825 */ /* 0x100fe200078e0030 */
[C---:B------:R-:W-:Y:S01]  /*06e0*/  IADD3 R87, PT, PT, R7.reuse, -0x2, RZ ;  /* 0xfffffffe07577810 */ /* 0x040fe20007ffe0ff */
[----:B------:R5:W4:Y:S01]  /*06f0*/  LDG.E R59, desc[UR8][R80.64] ;  /* 0x00000008503b7981 */ /* 0x000b22000c1e1900 */
[----:B------:R-:W-:Y:S01]  /*0700*/  IADD3 R89, PT, PT, R7, -0x1, RZ ;  /* 0xffffffff07597810 */ /* 0x000fe20007ffe0ff */
[----:B-1----:R-:W-:-:S02]  /*0710*/  IMAD.WIDE.U32 R46, R15, 0x4, R48 ;  /* 0x000000040f2e7825 */ /* 0x002fc400078e0030 */
[----:B------:R1:W4:Y:S02]  /*0720*/  LDG.E R35, desc[UR8][R50.64] ;  /* 0x0000000832237981 */ /* 0x000324000c1e1900 */
[--C-:B-----5:R-:W-:Y:S02]  /*0730*/  IMAD.WIDE.U32 R44, R16, 0x4, R48.reuse ;  /* 0x00000004102c7825 */ /* 0x120fe400078e0030 */
[----:B------:R0:W5:Y:S02]  /*0740*/  LDG.E R39, desc[UR8][R46.64] ;  /* 0x000000082e277981 */ /* 0x000164000c1e1900 */
[--C-:B------:R-:W-:Y:S02]  /*0750*/  IMAD.WIDE.U32 R42, R17, 0x4, R48.reuse ;  /* 0x00000004112a7825 */ /* 0x100fe400078e0030 */
[----:B------:R0:W5:Y:S02]  /*0760*/  LDG.E R40, desc[UR8][R44.64] ;  /* 0x000000082c287981 */ /* 0x000164000c1e1900 */
[----:B------:R-:W-:-:S02]  /*0770*/  IMAD.WIDE.U32 R80, R13, 0x4, R48 ;  /* 0x000000040d507825 */ /* 0x000fc400078e0030 */
[----:B------:R0:W5:Y:S02]  /*0780*/  LDG.E R82, desc[UR8][R42.64] ;  /* 0x000000082a527981 */ /* 0x000164000c1e1900 */
[--C-:B-1----:R-:W-:Y:S01]  /*0790*/  IMAD.WIDE.U32 R50, R18, 0x4, R48.reuse ;  /* 0x0000000412327825 */ /* 0x102fe200078e0030 */
[C---:B------:R-:W-:Y:S01]  /*07a0*/  IADD3 R91, PT, PT, R7.reuse, 0x2, RZ ;  /* 0x00000002075b7810 */ /* 0x040fe20007ffe0ff */
[----:B------:R-:W5:Y:S01]  /*07b0*/  LDG.E R31, desc[UR8][R80.64] ;  /* 0x00000008501f7981 */ /* 0x000f62000c1e1900 */
[----:B------:R-:W-:Y:S01]  /*07c0*/  IADD3 R123, PT, PT, R7, 0x3, RZ ;  /* 0x00000003077b7810 */ /* 0x000fe20007ffe0ff */
[----:B------:R-:W-:Y:S02]  /*07d0*/  IMAD.WIDE.U32 R48, R19, 0x4, R48 ;  /* 0x0000000413307825 */ /* 0x000fe400078e0030 */
[----:B------:R-:W5:Y:S02]  /*07e0*/  LDG.E R50, desc[UR8][R50.64] ;  /* 0x0000000832327981 */ /* 0x000f64000c1e1900 */
[----:B0-----:R-:W-:-:S04]  /*07f0*/  IMAD.WIDE.U32 R46, R85, 0x4, R4 ;  /* 0x00000004552e7825 */ /* 0x001fc800078e0004 */
[--C-:B------:R-:W-:Y:S01]  /*0800*/  IMAD.WIDE.U32 R44, R87, 0x4, R4.reuse ;  /* 0x00000004572c7825 */ /* 0x100fe200078e0004 */
[----:B------:R-:W-:Y:S01]  /*0810*/  IADD3 R87, PT, PT, R7, 0x4, RZ ;  /* 0x0000000407577810 */ /* 0x000fe20007ffe0ff */
[----:B------:R0:W5:Y:S02]  /*0820*/  LDG.E R80, desc[UR8][R48.64] ;  /* 0x0000000830507981 */ /* 0x000164000c1e1900 */
[--C-:B------:R-:W-:Y:S01]  /*0830*/  IMAD.WIDE.U32 R42, R89, 0x4, R4.reuse ;  /* 0x00000004592a7825 */ /* 0x100fe200078e0004 */
[C---:B------:R-:W-:Y:S01]  /*0840*/  IADD3 R89, PT, PT, R7.reuse, 0x1, RZ ;  /* 0x0000000107597810 */ /* 0x040fe20007ffe0ff */
[----:B------:R1:W5:Y:S04]  /*0850*/  LDG.E R81, desc[UR8][R46.64] ;  /* 0x000000082e517981 */ /* 0x000368000c1e1900 */
[----:B------:R1:W5:Y:S01]  /*0860*/  LDG.E R84, desc[UR8][R44.64] ;  /* 0x000000082c547981 */ /* 0x000362000c1e1900 */
[----:B0-----:R-:W-:-:S03]  /*0870*/  IMAD.WIDE.U32 R48, R7, 0x4, R4 ;  /* 0x0000000407307825 */ /* 0x001fc600078e0004 */
[----:B------:R0:W5:Y:S01]  /*0880*/  LDG.E R85, desc[UR8][R42.64] ;  /* 0x000000082a557981 */ /* 0x000162000c1e1900 */
[----:B-1----:R-:W-:-:S03]  /*0890*/  IMAD.WIDE.U32 R46, R89, 0x4, R4 ;  /* 0x00000004592e7825 */ /* 0x002fc600078e0004 */
[----:B------:R-:W5:Y:S01]  /*08a0*/  LDG.E R49, desc[UR8][R48.64] ;  /* 0x0000000830317981 */ /* 0x000f62000c1e1900 */
[----:B------:R-:W-:-:S04]  /*08b0*/  IMAD.WIDE.U32 R44, R91, 0x4, R4 ;  /* 0x000000045b2c7825 */ /* 0x000fc800078e0004 */
[--C-:B0-----:R-:W-:Y:S01]  /*08c0*/  IMAD.WIDE.U32 R42, R123, 0x4, R4.reuse ;  /* 0x000000047b2a7825 */ /* 0x101fe200078e0004 */
[----:B------:R-:W5:Y:S03]  /*08d0*/  LDG.E R89, desc[UR8][R44.64] ;  /* 0x000000082c597981 */ /* 0x000f66000c1e1900 */
[----:B------:R-:W-:Y:S02]  /*08e0*/  IMAD.WIDE.U32 R4, R87, 0x4, R4 ;  /* 0x0000000457047825 */ /* 0x000fe400078e0004 */
[----:B------:R-:W5:Y:S04]  /*08f0*/  LDG.E R87, desc[UR8][R46.64] ;  /* 0x000000082e577981 */ /* 0x000f68000c1e1900 */
[----:B------:R-:W5:Y:S04]  /*0900*/  LDG.E R43, desc[UR8][R42.64] ;  /* 0x000000082a2b7981 */ /* 0x000f68000c1e1900 */
[----:B------:R0:W5:Y:S01]  /*0910*/  LDG.E R91, desc[UR8][R4.64] ;  /* 0x00000008045b7981 */ /* 0x000162000c1e1900 */
[----:B------:R-:W1:Y:S01]  /*0920*/  S2UR UR6, SR_CgaCtaId ;  /* 0x00000000000679c3 */ /* 0x000e620000008800 */
[----:B------:R-:W-:Y:S01]  /*0930*/  UMOV UR5, 0x400 ;  /* 0x0000040000057882 */ /* 0x000fe20000000000 */
[----:B------:R-:W-:-:S04]  /*0940*/  SHF.L.U32 R51, R3, 0x1, RZ ;  /* 0x0000000103337819 */ /* 0x000fc800000006ff */
[----:B------:R-:W-:Y:S01]  /*0950*/  LOP3.LUT R86, R51, 0x7fc, RZ, 0xc0, !PT ;  /* 0x000007fc33567812 */ /* 0x000fe200078ec0ff */
[----:B-1----:R-:W-:Y:S02]  /*0960*/  ULEA UR7, UR6, UR5, 0x18 ;  /* 0x0000000506077291 */ /* 0x002fe4000f8ec0ff */
[----:B------:R-:W-:-:S04]  /*0970*/  UIADD3 UR5, UPT, UPT, UR5, 0x4000, URZ ;  /* 0x0000400005057890 */ /* 0x000fc8000fffe0ff */
[----:B------:R-:W-:Y:S01]  /*0980*/  ULEA UR5, UR6, UR5, 0x18 ;  /* 0x0000000506057291 */ /* 0x000fe2000f8ec0ff */
[----:B0-----:R-:W-:-:S05]  /*0990*/  LEA R5, R2, UR7, 0x6 ;  /* 0x0000000702057c11 */ /* 0x001fca000f8e30ff */
[----:B------:R-:W-:Y:S02]  /*09a0*/  LEA R4, R3, UR5, 0x2 ;  /* 0x0000000503047c11 */ /* 0x000fe4000f8e10ff */
[----:B------:R-:W-:Y:S02]  /*09b0*/  IADD3 R48, PT, PT, R5, R86, RZ ;  /* 0x0000005605307210 */ /* 0x000fe40007ffe0ff */
[----:B------:R-:W-:-:S03]  /*09c0*/  LEA R42, R2, R4, 0x7 ;  /* 0x00000004022a7211 */ /* 0x000fc600078e38ff */
[----:B--2---:R-:W-:Y:S04]  /*09d0*/  STS [R48+0xc00], R55 ;  /* 0x000c003730007388 */ /* 0x004fe80000000800 */
[----:B---3--:R-:W-:Y:S04]  /*09e0*/  STS [R48+0x400], R52 ;  /* 0x0004003430007388 */ /* 0x008fe80000000800 */
[----:B----4-:R-:W-:Y:S04]  /*09f0*/  STS [R48], R79 ;  /* 0x0000004f30007388 */ /* 0x010fe80000000800 */
[----:B------:R-:W-:Y:S04]  /*0a00*/  STS [R48+0x800], R53 ;  /* 0x0008003530007388 */ /* 0x000fe80000000800 */
[----:B------:R-:W-:Y:S04]  /*0a10*/  STS [R48+0x1400], R54 ;  /* 0x0014003630007388 */ /* 0x000fe80000000800 */
[----:B------:R-:W-:Y:S04]  /*0a20*/  STS [R48+0x1800], R63 ;  /* 0x0018003f30007388 */ /* 0x000fe80000000800 */
[----:B------:R-:W-:Y:S04]  /*0a30*/  STS [R48+0x1c00], R77 ;  /* 0x001c004d30007388 */ /* 0x000fe80000000800 */
[----:B------:R-:W-:Y:S04]  /*0a40*/  STS [R48+0x2000], R78 ;  /* 0x0020004e30007388 */ /* 0x000fe80000000800 */
[----:B------:R-:W-:Y:S04]  /*0a50*/  STS [R48+0x1000], R59 ;  /* 0x0010003b30007388 */ /* 0x000fe80000000800 */
[----:B------:R-:W-:Y:S04]  /*0a60*/  STS [R48+0x2800], R35 ;  /* 0x0028002330007388 */ /* 0x000fe80000000800 */
[----:B-----5:R-:W-:Y:S04]  /*0a70*/  STS [R48+0x2c00], R39 ;  /* 0x002c002730007388 */ /* 0x020fe80000000800 */
[----:B------:R-:W-:Y:S04]  /*0a80*/  STS [R48+0x3000], R40 ;  /* 0x0030002830007388 */ /* 0x000fe80000000800 */
[----:B------:R-:W-:Y:S04]  /*0a90*/  STS [R48+0x3400], R82 ;  /* 0x0034005230007388 */ /* 0x000fe80000000800 */
[----:B------:R-:W-:Y:S04]  /*0aa0*/  STS [R48+0x2400], R31 ;  /* 0x0024001f30007388 */ /* 0x000fe80000000800 */
[----:B------:R-:W-:Y:S04]  /*0ab0*/  STS [R48+0x3800], R50 ;  /* 0x0038003230007388 */ /* 0x000fe80000000800 */
[----:B------:R-:W-:Y:S04]  /*0ac0*/  STS [R48+0x3c00], R80 ;  /* 0x003c005030007388 */ /* 0x000fe80000000800 */
[----:B------:R-:W-:Y:S04]  /*0ad0*/  STS [R42], R81 ;  /* 0x000000512a007388 */ /* 0x000fe80000000800 */
[----:B------:R-:W-:Y:S04]  /*0ae0*/  STS [R42+0x800], R84 ;  /* 0x000800542a007388 */ /* 0x000fe80000000800 */
[----:B------:R-:W-:Y:S04]  /*0af0*/  STS [R42+0x1000], R85 ;  /* 0x001000552a007388 */ /* 0x000fe80000000800 */
[----:B------:R-:W-:Y:S04]  /*0b00*/  STS [R42+0x1800], R49 ;  /* 0x001800312a007388 */ /* 0x000fe80000000800 */
[----:B------:R-:W-:Y:S04]  /*0b10*/  STS [R42+0x2800], R89 ;  /* 0x002800592a007388 */ /* 0x000fe80000000800 */
[----:B------:R-:W-:Y:S04]  /*0b20*/  STS [R42+0x2000], R87 ;  /* 0x002000572a007388 */ /* 0x000fe80000000800 */
[----:B------:R-:W-:Y:S04]  /*0b30*/  STS [R42+0x3000], R43 ;  /* 0x0030002b2a007388 */ /* 0x000fe80000000800 */
[----:B------:R-:W-:Y:S01]  /*0b40*/  STS [R42+0x3800], R91 ;  /* 0x0038005b2a007388 */ /* 0x000fe20000000800 */
[----:B------:R-:W-:Y:S06]  /*0b50*/  BAR.SYNC.DEFER_BLOCKING 0x0 ;  /* 0x0000000000007b1d */ /* 0x000fec0000010000 */
[----:B------:R-:W-:Y:S04]  /*0b60*/  LDS R86, [R4] ;  /* 0x0000000004567984 */ /* 0x000fe80000000800 */
[----:B------:R-:W0:Y:S04]  /*0b70*/  LDS.128 R44, [R5] ;  /* 0x00000000052c7984 */ /* 0x000e280000000c00 */
[----:B------:R-:W1:Y:S04]  /*0b80*/  LDS R77, [R4+0x3000] ;  /* 0x00300000044d7984 */ /* 0x000e680000000800 */
[----:B------:R-:W2:Y:S04]  /*0b90*/  LDS R81, [R4+0x3800] ;  /* 0x0038000004517984 */ /* 0x000ea80000000800 */
[----:B------:R-:W3:Y:S04]  /*0ba0*/  LDS R82, [R4+0x800] ;  /* 0x0008000004527984 */ /* 0x000ee80000000800 */
[----:B------:R-:W4:Y:S04]  /*0bb0*/  LDS R78, [R4+0x1000] ;  /* 0x00100000044e7984 */ /* 0x000f280000000800 */
[----:B------:R-:W5:Y:S04]  /*0bc0*/  LDS R84, [R4+0x1800] ;  /* 0x0018000004547984 */ /* 0x000f680000000800 */
[----:B------:R-:W5:Y:S04]  /*0bd0*/  LDS R80, [R4+0x2000] ;  /* 0x0020000004507984 */ /* 0x000f680000000800 */
[----:B------:R-:W5:Y:S04]  /*0be0*/  LDS R63, [R4+0x2800] ;  /* 0x00280000043f7984 */ /* 0x000f680000000800 */
[----:B------:R-:W5:Y:S04]  /*0bf0*/  LDS.128 R52, [R5+0x400] ;  /* 0x0004000005347984 */ /* 0x000f680000000c00 */
[----:B------:R-:W5:Y:S04]  /*0c00*/  LDS R31, [R4+0x80] ;  /* 0x00008000041f7984 */ /* 0x000f680000000800 */
[----:B------:R-:W5:Y:S04]  /*0c10*/  LDS R59, [R4+0x880] ;  /* 0x00088000043b7984 */ /* 0x000f680000000800 */
[----:B------:R-:W5:Y:S04]  /*0c20*/  LDS R90, [R4+0x1080] ;  /* 0x00108000045a7984 */ /* 0x000f680000000800 */
[----:B------:R-:W5:Y:S04]  /*0c30*/  LDS R89, [R4+0x1880] ;  /* 0x0018800004597984 */ /* 0x000f680000000800 */
[----:B------:R-:W5:Y:S04]  /*0c40*/  LDS R88, [R4+0x2080] ;  /* 0x0020800004587984 */ /* 0x000f680000000800 */
[----:B------:R-:W5:Y:S04]  /*0c50*/  LDS R87, [R4+0x2880] ;  /* 0x0028800004577984 */ /* 0x000f680000000800 */
[----:B------:R-:W5:Y:S04]  /*0c60*/  LDS R79, [R4+0x3080] ;  /* 0x00308000044f7984 */ /* 0x000f680000000800 */
[----:B------:R-:W5:Y:S04]  /*0c70*/  LDS R85, [R4+0x3880] ;  /* 0x0038800004557984 */ /* 0x000f680000000800 */
[----:B------:R-:W5:Y:S01]  /*0c80*/  LDS.128 R48, [R5+0x800] ;  /* 0x0008000005307984 */ /* 0x000f620000000c00 */
[C---:B0-----:R-:W-:Y:S01]  /*0c90*/  FFMA R35, R44.reuse, R86, R34 ;  /* 0x000000562c237223 */ /* 0x041fe20000000022 */
[C---:B-1----:R-:W-:Y:S01]  /*0ca0*/  FFMA R34, R44.reuse, R77, R98 ;  /* 0x0000004d2c227223 */ /* 0x042fe20000000062 */
[C---:B--2---:R-:W-:Y:S01]  /*0cb0*/  FFMA R98, R44.reuse, R81, R41 ;  /* 0x000000512c627223 */ /* 0x044fe20000000029 */
[C---:B---3--:R-:W-:Y:S01]  /*0cc0*/  FFMA R93, R44.reuse, R82, R93 ;  /* 0x000000522c5d7223 */ /* 0x048fe2000000005d */
[----:B------:R-:W0:Y:S01]  /*0cd0*/  LDS.128 R40, [R5+0xc00] ;  /* 0x000c000005287984 */ /* 0x000e220000000c00 */
[C---:B----4-:R-:W-:Y:S01]  /*0ce0*/  FFMA R95, R44.reuse, R78, R95 ;  /* 0x0000004e2c5f7223 */ /* 0x050fe2000000005f */
[C---:B-----5:R-:W-:Y:S01]  /*0cf0*/  FFMA R94, R44.reuse, R84, R94 ;  /* 0x000000542c5e7223 */ /* 0x060fe2000000005e */
[C---:B------:R-:W-:Y:S01]  /*0d00*/  FFMA R91, R44.reuse, R80, R122 ;  /* 0x000000502c5b7223 */ /* 0x040fe2000000007a */
[----:B------:R-:W-:Y:S01]  /*0d10*/  FFMA R92, R44, R63, R121 ;  /* 0x0000003f2c5c7223 */ /* 0x000fe20000000079 */
[-C--:B------:R-:W-:Y:S01]  /*0d20*/  FFMA R97, R86, R52.reuse, R97 ;  /* 0x0000003456617223 */ /* 0x080fe20000000061 */
[-C--:B------:R-:W-:Y:S01]  /*0d30*/  FFMA R96, R82, R52.reuse, R96 ;  /* 0x0000003452607223 */ /* 0x080fe20000000060 */
[-C--:B------:R-:W-:Y:S01]  /*0d40*/  FFMA R99, R78, R52.reuse, R99 ;  /* 0x000000344e637223 */ /* 0x080fe20000000063 */
[-C--:B------:R-:W-:Y:S01]  /*0d50*/  FFMA R100, R84, R52.reuse, R100 ;  /* 0x0000003454647223 */ /* 0x080fe20000000064 */
[-C--:B------:R-:W-:Y:S01]  /*0d60*/  FFMA R32, R80, R52.reuse, R32 ;  /* 0x0000003450207223 */ /* 0x080fe20000000020 */
[-C--:B------:R-:W-:Y:S01]  /*0d70*/  FFMA R101, R63, R52.reuse, R101 ;  /* 0x000000343f657223 */ /* 0x080fe20000000065 */
[-C--:B------:R-:W-:Y:S01]  /*0d80*/  FFMA R102, R77, R52.reuse, R102 ;  /* 0x000000344d667223 */ /* 0x080fe20000000066 */
[----:B------:R-:W-:Y:S01]  /*0d90*/  FFMA R33, R81, R52, R33 ;  /* 0x0000003451217223 */ /* 0x000fe20000000021 */
[-C--:B------:R-:W-:Y:S01]  /*0da0*/  FFMA R44, R31, R45.reuse, R35 ;  /* 0x0000002d1f2c7223 */ /* 0x080fe20000000023 */
[-C--:B------:R-:W-:Y:S01]  /*0db0*/  FFMA R93, R59, R45.reuse, R93 ;  /* 0x0000002d3b5d7223 */ /* 0x080fe2000000005d */
[-C--:B------:R-:W-:Y:S01]  /*0dc0*/  FFMA R95, R90, R45.reuse, R95 ;  /* 0x0000002d5a5f7223 */ /* 0x080fe2000000005f */
[----:B------:R-:W-:Y:S01]  /*0dd0*/  FFMA R94, R89, R45, R94 ;  /* 0x0000002d595e7223 */ /* 0x000fe2000000005e */
[-C--:B------:R-:W-:Y:S01]  /*0de0*/  FFMA R97, R31, R53.reuse, R97 ;  /* 0x000000351f617223 */ /* 0x080fe20000000061 */
[----:B------:R-:W-:Y:S01]  /*0df0*/  FFMA R96, R59, R53, R96 ;  /* 0x000000353b607223 */ /* 0x000fe20000000060 */
[----:B------:R-:W-:Y:S01]  /*0e00*/  FFMA R91, R88, R45, R91 ;  /* 0x0000002d585b7223 */ /* 0x000fe2000000005b */
[-C--:B------:R-:W-:Y:S01]  /*0e10*/  FFMA R99, R90, R53.reuse, R99 ;  /* 0x000000355a637223 */ /* 0x080fe20000000063 */
[----:B------:R-:W-:Y:S01]  /*0e20*/  FFMA R100, R89, R53, R100 ;  /* 0x0000003559647223 */ /* 0x000fe20000000064 */
[C---:B------:R-:W-:Y:S01]  /*0e30*/  FFMA R92, R87.reuse, R45, R92 ;  /* 0x0000002d575c7223 */ /* 0x040fe2000000005c */
[----:B------:R-:W-:Y:S01]  /*0e40*/  FFMA R101, R87, R53, R101 ;  /* 0x0000003557657223 */ /* 0x000fe20000000065 */
[C---:B------:R-:W-:Y:S01]  /*0e50*/  FFMA R52, R79.reuse, R45, R34 ;  /* 0x0000002d4f347223 */ /* 0x040fe20000000022 */
[----:B------:R-:W-:Y:S01]  /*0e60*/  FFMA R102, R79, R53, R102 ;  /* 0x000000354f667223 */ /* 0x000fe20000000066 */
[C---:B------:R-:W-:Y:S01]  /*0e70*/  FFMA R98, R85.reuse, R45, R98 ;  /* 0x0000002d55627223 */ /* 0x040fe20000000062 */
[-C--:B------:R-:W-:Y:S01]  /*0e80*/  FFMA R45, R88, R53.reuse, R32 ;  /* 0x00000035582d7223 */ /* 0x080fe20000000020 */
[----:B------:R-:W-:-:S02]  /*0e90*/  FFMA R53, R85, R53, R33 ;  /* 0x0000003555357223 */ /* 0x000fc40000000021 */
[----:B------:R-:W1:Y:S01]  /*0ea0*/  LDS.128 R32, [R5+0x1000] ;  /* 0x0010000005207984 */ /* 0x000e620000000c00 */
        /* <DEDUP_REMOVED lines=10> */
[-C--:B0-----:R-:W-:Y:S01]  /*0f50*/  FFMA R114, R86, R40.reuse, R111 ;  /* 0x0000002856727223 */ /* 0x081fe2000000006f */
        /* <DEDUP_REMOVED lines=21> */
[-C--:B-1----:R-:W-:Y:S01]  /*10b0*/  FFMA R122, R86, R32.reuse, R21 ;  /* 0x00000020567a7223 */ /* 0x082fe20000000015 */
[-C--:B------:R-:W-:Y:S01]  /*10c0*/  FFMA R21, R78, R32.reuse, R22 ;  /* 0x000000204e157223 */ /* 0x080fe20000000016 */
[-C--:B------:R-:W-:Y:S01]  /*10d0*/  FFMA R118, R84, R32.reuse, R36 ;  /* 0x0000002054767223 */ /* 0x080fe20000000024 */
[-C--:B------:R-:W-:Y:S01]  /*10e0*/  FFMA R119, R80, R32.reuse, R37 ;  /* 0x0000002050777223 */ /* 0x080fe20000000025 */
[-C--:B------:R-:W-:Y:S01]  /*10f0*/  FFMA R116, R63, R32.reuse, R38 ;  /* 0x000000203f747223 */ /* 0x080fe20000000026 */
[-C--:B------:R-:W-:Y:S01]  /*1100*/  FFMA R20, R82, R32.reuse, R20 ;  /* 0x0000002052147223 */ /* 0x080fe20000000014 */
[-C--:B------:R-:W-:Y:S01]  /*1110*/  FFMA R22, R77, R32.reuse, R23 ;  /* 0x000000204d167223 */ /* 0x080fe20000000017 */
[----:B------:R-:W0:Y:S01]  /*1120*/  LDS.128 R36, [R5+0x1400] ;  /* 0x0014000005247984 */ /* 0x000e220000000c00 */
[----:B------:R-:W-:Y:S01]  /*1130*/  FFMA R124, R81, R32, R115 ;  /* 0x00000020517c7223 */ /* 0x000fe20000000073 */
[-C--:B------:R-:W-:Y:S01]  /*1140*/  FFMA R117, R59, R33.reuse, R20 ;  /* 0x000000213b757223 */ /* 0x080fe20000000014 */
[-C--:B------:R-:W-:Y:S01]  /*1150*/  FFMA R115, R90, R33.reuse, R21 ;  /* 0x000000215a737223 */ /* 0x080fe20000000015 */
[----:B------:R-:W-:-:S02]  /*1160*/  FFMA R32, R79, R33, R22 ;  /* 0x000000214f207223 */ /* 0x000fc40000000016 */
[----:B------:R-:W1:Y:S01]  /*1170*/  LDS.128 R20, [R5+0x1800] ;  /* 0x0018000005147984 */ /* 0x000e620000000c00 */
[-C--:B------:R-:W-:Y:S01]  /*1180*/  FFMA R121, R31, R33.reuse, R122 ;  /* 0x000000211f797223 */ /* 0x080fe2000000007a */
[-C--:B------:R-:W-:Y:S01]  /*1190*/  FFMA R118, R89, R33.reuse, R118 ;  /* 0x0000002159767223 */ /* 0x080fe20000000076 */
[-C--:B------:R-:W-:Y:S01]  /*11a0*/  FFMA R119, R88, R33.reuse, R119 ;  /* 0x0000002158777223 */ /* 0x080fe20000000077 */
[-C--:B------:R-:W-:Y:S01]  /*11b0*/  FFMA R116, R87, R33.reuse, R116 ;  /* 0x0000002157747223 */ /* 0x080fe20000000074 */
[----:B------:R-:W-:Y:S01]  /*11c0*/  FFMA R33, R85, R33, R124 ;  /* 0x0000002155217223 */ /* 0x000fe2000000007c */
        /* <DEDUP_REMOVED lines=12> */
[-C--:B-1----:R-:W-:Y:S01]  /*1290*/  FFMA R122, R86, R20.reuse, R72 ;  /* 0x00000014567a7223 */ /* 0x082fe20000000048 */
[----:B------:R-:W-:Y:S01]  /*12a0*/  FFMA R120, R31, R37, R123 ;  /* 0x000000251f787223 */ /* 0x000fe2000000007b */
        /* <DEDUP_REMOVED lines=14> */
[----:B------:R-:W-:-:S02]  /*1390*/  FFMA R21, R85, R21, R26 ;  /* 0x0000001555157223 */ /* 0x000fc4000000001a */
[----:B------:R-:W0:Y:S01]  /*13a0*/  LDS.128 R24, [R5+0x1c00] ;  /* 0x001c000005187984 */ /* 0x000e220000000c00 */
[----:B------:R-:W-:Y:S01]  /*13b0*/  FFMA R69, R79, R37, R76 ;  /* 0x000000254f457223 */ /* 0x000fe2000000004c */
[-C--:B0-----:R-:W-:Y:S02]  /*13c0*/  FFMA R76, R86, R24.reuse, R60 ;  /* 0x00000018564c7223 */ /* 0x081fe4000000003c */
[----:B------:R-:W0:Y:S01]  /*13d0*/  LDS R86, [R4+0x100] ;  /* 0x0001000004567984 */ /* 0x000e220000000800 */
[-C--:B------:R-:W-:Y:S01]  /*13e0*/  FFMA R84, R84, R24.reuse, R57 ;  /* 0x0000001854547223 */ /* 0x080fe20000000039 */
[-C--:B------:R-:W-:Y:S01]  /*13f0*/  FFMA R29, R78, R24.reuse, R29 ;  /* 0x000000184e1d7223 */ /* 0x080fe2000000001d */
[-C--:B------:R-:W-:Y:S01]  /*1400*/  FFMA R57, R80, R24.reuse, R30 ;  /* 0x0000001850397223 */ /* 0x080fe2000000001e */
[----:B------:R-:W1:Y:S01]  /*1410*/  LDS R60, [R4+0x900] ;  /* 0x00090000043c7984 */ /* 0x000e620000000800 */
[-C--:B------:R-:W-:Y:S01]  /*1420*/  FFMA R80, R63, R24.reuse, R56 ;  /* 0x000000183f507223 */ /* 0x080fe20000000038 */
[-C--:B------:R-:W-:Y:S01]  /*1430*/  FFMA R30, R77, R24.reuse, R83 ;  /* 0x000000184d1e7223 */ /* 0x080fe20000000053 */
[----:B------:R-:W-:Y:S01]  /*1440*/  FFMA R28, R82, R24, R28 ;  /* 0x00000018521c7223 */ /* 0x000fe2000000001c */
[----:B------:R-:W2:Y:S01]  /*1450*/  LDS R78, [R4+0x1900] ;  /* 0x00190000044e7984 */ /* 0x000ea20000000800 */
[----:B------:R-:W-:-:S03]  /*1460*/  FFMA R31, R31, R25, R76 ;  /* 0x000000191f1f7223 */ /* 0x000fc6000000004c */
[----:B------:R-:W3:Y:S01]  /*1470*/  LDS R77, [R4+0x2100] ;  /* 0x00210000044d7984 */ /* 0x000ee20000000800 */
[----:B------:R-:W-:-:S03]  /*1480*/  FFMA R56, R59, R25, R28 ;  /* 0x000000193b387223 */ /* 0x000fc6000000001c */
[----:B------:R-:W4:Y:S01]  /*1490*/  LDS R82, [R4+0x1100] ;  /* 0x0011000004527984 */ /* 0x000f220000000800 */
[----:B------:R-:W-:-:S03]  /*14a0*/  FFMA R87, R87, R25, R80 ;  /* 0x0000001957577223 */ /* 0x000fc60000000050 */
[----:B------:R-:W5:Y:S01]  /*14b0*/  LDS R80, [R4+0x2900] ;  /* 0x0029000004507984 */ /* 0x000f620000000800 */
[----:B------:R-:W-:Y:S01]  /*14c0*/  FFMA R89, R89, R25, R84 ;  /* 0x0000001959597223 */ /* 0x000fe20000000054 */
[C---:B------:R-:W-:Y:S01]  /*14d0*/  FFMA R61, R88.reuse, R37, R61 ;  /* 0x00000025583d7223 */ /* 0x040fe2000000003d */
[-C--:B------:R-:W-:Y:S01]  /*14e0*/  FFMA R76, R88, R25.reuse, R57 ;  /* 0x00000019584c7223 */ /* 0x080fe20000000039 */
[----:B------:R-:W-:Y:S01]  /*14f0*/  FFMA R24, R81, R24, R58 ;  /* 0x0000001851187223 */ /* 0x000fe2000000003a */
[----:B------:R-:W-:Y:S01]  /*1500*/  LDS R59, [R4+0x3900] ;  /* 0x00390000043b7984 */ /* 0x000fe20000000800 */
[-C--:B------:R-:W-:Y:S01]  /*1510*/  FFMA R79, R79, R25.reuse, R30 ;  /* 0x000000194f4f7223 */ /* 0x080fe2000000001e */
[----:B------:R-:W-:Y:S02]  /*1520*/  FFMA R90, R90, R25, R29 ;  /* 0x000000195a5a7223 */ /* 0x000fe4000000001d */
[----:B------:R-:W-:Y:S04]  /*1530*/  LDS R84, [R4+0x1a00] ;  /* 0x001a000004547984 */ /* 0x000fe80000000800 */
[----:B------:R-:W-:Y:S01]  /*1540*/  LDS R83, [R4+0x2200] ;  /* 0x0022000004537984 */ /* 0x000fe20000000800 */
[----:B0-----:R-:W-:-:S03]  /*1550*/  FFMA R28, R86, R26, R31 ;  /* 0x0000001a561c7223 */ /* 0x001fc6000000001f */
[----:B------:R-:W0:Y:S01]  /*1560*/  LDS R31, [R4+0x3100] ;  /* 0x00310000041f7984 */ /* 0x000e220000000800 */
[C---:B-1----:R-:W-:Y:S01]  /*1570*/  FFMA R57, R60.reuse, R38, R75 ;  /* 0x000000263c397223 */ /* 0x042fe2000000004b */
[C---:B------:R-:W-:Y:S01]  /*1580*/  FFMA R93, R60.reuse, R46, R93 ;  /* 0x0000002e3c5d7223 */ /* 0x040fe2000000005d */
[C---:B------:R-:W-:Y:S01]  /*1590*/  FFMA R96, R60.reuse, R54, R96 ;  /* 0x000000363c607223 */ /* 0x040fe20000000060 */
[----:B------:R-:W-:Y:S01]  /*15a0*/  FFMA R104, R60, R50, R104 ;  /* 0x000000323c687223 */ /* 0x000fe20000000068 */
[C---:B--2---:R-:W-:Y:S01]  /*15b0*/  FFMA R94, R78.reuse, R46, R94 ;  /* 0x0000002e4e5e7223 */ /* 0x044fe2000000005e */
[C---:B------:R-:W-:Y:S01]  /*15c0*/  FFMA R100, R78.reuse, R54, R100 ;  /* 0x000000364e647223 */ /* 0x040fe20000000064 */
[C---:B------:R-:W-:Y:S01]  /*15d0*/  FFMA R105, R78.reuse, R50, R105 ;  /* 0x000000324e697223 */ /* 0x040fe20000000069 */
[C---:B------:R-:W-:Y:S01]  /*15e0*/  FFMA R109, R78.reuse, R42, R109 ;  /* 0x0000002a4e6d7223 */ /* 0x040fe2000000006d */
[C---:B------:R-:W-:Y:S01]  /*15f0*/  FFMA R118, R78.reuse, R34, R118 ;  /* 0x000000224e767223 */ /* 0x040fe20000000076 */
[C---:B------:R-:W-:Y:S01]  /*1600*/  FFMA R74, R78.reuse, R38, R74 ;  /* 0x000000264e4a7223 */ /* 0x040fe2000000004a */
[C---:B------:R-:W-:Y:S01]  /*1610*/  FFMA R68, R78.reuse, R22, R68 ;  /* 0x000000164e447223 */ /* 0x040fe20000000044 */
[----:B------:R-:W-:Y:S01]  /*1620*/  FFMA R75, R78, R26, R89 ;  /* 0x0000001a4e4b7223 */ /* 0x000fe20000000059 */
[C---:B------:R-:W-:Y:S01]  /*1630*/  FFMA R110, R60.reuse, R42, R110 ;  /* 0x0000002a3c6e7223 */ /* 0x040fe2000000006e */
[C---:B------:R-:W-:Y:S01]  /*1640*/  FFMA R117, R60.reuse, R34, R117 ;  /* 0x000000223c757223 */ /* 0x040fe20000000075 */
[C---:B------:R-:W-:Y:S01]  /*1650*/  FFMA R58, R60.reuse, R22, R72 ;  /* 0x000000163c3a7223 */ /* 0x040fe20000000048 */
[----:B------:R-:W-:Y:S01]  /*1660*/  FFMA R56, R60, R26, R56 ;  /* 0x0000001a3c387223 */ /* 0x000fe20000000038 */
[C---:B---3--:R-:W-:Y:S01]  /*1670*/  FFMA R91, R77.reuse, R46, R91 ;  /* 0x0000002e4d5b7223 */ /* 0x048fe2000000005b */
[C---:B------:R-:W-:Y:S01]  /*1680*/  FFMA R45, R77.reuse, R54, R45 ;  /* 0x000000364d2d7223 */ /* 0x040fe2000000002d */
[C---:B------:R-:W-:Y:S01]  /*1690*/  FFMA R103, R77.reuse, R50, R103 ;  /* 0x000000324d677223 */ /* 0x040fe20000000067 */
[C---:B------:R-:W-:Y:S01]  /*16a0*/  FFMA R113, R77.reuse, R42, R113 ;  /* 0x0000002a4d717223 */ /* 0x040fe20000000071 */
[C---:B------:R-:W-:Y:S01]  /*16b0*/  FFMA R119, R77.reuse, R34, R119 ;  /* 0x000000224d777223 */ /* 0x040fe20000000077 */
[C---:B------:R-:W-:Y:S01]  /*16c0*/  FFMA R61, R77.reuse, R38, R61 ;  /* 0x000000264d3d7223 */ /* 0x040fe2000000003d */
[C---:B------:R-:W-:Y:S01]  /*16d0*/  FFMA R78, R77.reuse, R22, R70 ;  /* 0x000000164d4e7223 */ /* 0x040fe20000000046 */
[----:B------:R-:W-:Y:S01]  /*16e0*/  FFMA R76, R77, R26, R76 ;  /* 0x0000001a4d4c7223 */ /* 0x000fe2000000004c */
[----:B----4-:R-:W-:Y:S01]  /*16f0*/  FFMA R60, R82, R22, R71 ;  /* 0x00000016523c7223 */ /* 0x010fe20000000047 */
[----:B------:R-:W1:Y:S01]  /*1700*/  LDS R77, [R4+0x1180] ;  /* 0x00118000044d7984 */ /* 0x000e620000000800 */
[----:B-----5:R-:W-:-:S03]  /*1710*/  FFMA R92, R80, R46, R92 ;  /* 0x0000002e505c7223 */ /* 0x020fc6000000005c */
[----:B------:R-:W2:Y:S01]  /*1720*/  LDS R71, [R4+0x180] ;  /* 0x0001800004477984 */ /* 0x000ea20000000800 */
[C---:B------:R-:W-:Y:S01]  /*1730*/  FFMA R101, R80.reuse, R54, R101 ;  /* 0x0000003650657223 */ /* 0x040fe20000000065 */
[C---:B------:R-:W-:Y:S01]  /*1740*/  FFMA R108, R80.reuse, R50, R108 ;  /* 0x00000032506c7223 */ /* 0x040fe2000000006c */
[C---:B------:R-:W-:Y:S01]  /*1750*/  FFMA R111, R80.reuse, R42, R111 ;  /* 0x0000002a506f7223 */ /* 0x040fe2000000006f */
[----:B------:R-:W3:Y:S01]  /*1760*/  LDS R72, [R4+0x980] ;  /* 0x0009800004487984 */ /* 0x000ee20000000800 */
[C---:B------:R-:W-:Y:S01]  /*1770*/  FFMA R116, R80.reuse, R34, R116 ;  /* 0x0000002250747223 */ /* 0x040fe20000000074 */
[C---:B------:R-:W-:Y:S01]  /*1780*/  FFMA R73, R80.reuse, R38, R73 ;  /* 0x0000002650497223 */ /* 0x040fe20000000049 */
[C---:B------:R-:W-:Y:S01]  /*1790*/  FFMA R20, R80.reuse, R22, R20 ;  /* 0x0000001650147223 */ /* 0x040fe20000000014 */
[----:B------:R-:W-:Y:S01]  /*17a0*/  FFMA R70, R80, R26, R87 ;  /* 0x0000001a50467223 */ /* 0x000fe20000000057 */
[C---:B0-----:R-:W-:Y:S01]  /*17b0*/  FFMA R52, R31.reuse, R46, R52 ;  /* 0x0000002e1f347223 */ /* 0x041fe20000000034 */
[----:B------:R-:W0:Y:S01]  /*17c0*/  LDS R80, [R4+0x1980] ;  /* 0x0019800004507984 */ /* 0x000e220000000800 */
[C---:B------:R-:W-:Y:S01]  /*17d0*/  FFMA R102, R31.reuse, R54, R102 ;  /* 0x000000361f667223 */ /* 0x040fe20000000066 */
[C---:B------:R-:W-:Y:S01]  /*17e0*/  FFMA R107, R31.reuse, R50, R107 ;  /* 0x000000321f6b7223 */ /* 0x040fe2000000006b */
[C---:B------:R-:W-:Y:S01]  /*17f0*/  FFMA R112, R31.reuse, R42, R112 ;  /* 0x0000002a1f707223 */ /* 0x040fe20000000070 */
[C---:B------:R-:W-:Y:S01]  /*1800*/  FFMA R32, R31.reuse, R34, R32 ;  /* 0x000000221f207223 */ /* 0x040fe20000000020 */
[C---:B------:R-:W-:Y:S01]  /*1810*/  FFMA R69, R31.reuse, R38, R69 ;  /* 0x000000261f457223 */ /* 0x040fe20000000045 */
[C---:B------:R-:W-:Y:S01]  /*1820*/  FFMA R62, R31.reuse, R22, R62 ;  /* 0x000000161f3e7223 */ /* 0x040fe2000000003e */
[----:B------:R-:W-:Y:S01]  /*1830*/  FFMA R79, R31, R26, R79 ;  /* 0x0000001a1f4f7223 */ /* 0x000fe2000000004f */
[----:B------:R-:W-:Y:S01]  /*1840*/  FFMA R63, R82, R38, R36 ;  /* 0x00000026523f7223 */ /* 0x000fe20000000024 */
[----:B------:R-:W4:Y:S01]  /*1850*/  LDS R31, [R4+0x2180] ;  /* 0x00218000041f7984 */ /* 0x000f220000000800 */
[----:B------:R-:W-:Y:S01]  /*1860*/  FFMA R37, R85, R37, R124 ;  /* 0x0000002555257223 */ /* 0x000fe2000000007c */
[-C--:B------:R-:W-:Y:S01]  /*1870*/  FFMA R44, R86, R46.reuse, R44 ;  /* 0x0000002e562c7223 */ /* 0x080fe2000000002c */
        /* <DEDUP_REMOVED lines=8> */
[----:B------:R-:W-:Y:S01]  /*1900*/  FFMA R37, R59, R38, R37 ;  /* 0x000000263b257223 */ /* 0x000fe20000000025 */
[----:B------:R-:W-:Y:S01]  /*1910*/  FFMA R25, R85, R25, R24 ;  /* 0x0000001955197223 */ /* 0x000fe20000000018 */
[----:B------:R-:W5:Y:S01]  /*1920*/  LDS R46, [R4+0x3180] ;  /* 0x00318000042e7984 */ /* 0x000f620000000800 */
[C---:B------:R-:W-:Y:S01]  /*1930*/  FFMA R40, R86.reuse, R42, R40 ;  /* 0x0000002a56287223 */ /* 0x040fe20000000028 */
[C---:B-1----:R-:W-:Y:S01]  /*1940*/  FFMA R95, R77.reuse, R47, R95 ;  /* 0x0000002f4d5f7223 */ /* 0x042fe2000000005f */
[C---:B------:R-:W-:Y:S01]  /*1950*/  FFMA R99, R77.reuse, R55, R99 ;  /* 0x000000374d637223 */ /* 0x040fe20000000063 */
[C---:B------:R-:W-:Y:S01]  /*1960*/  FFMA R106, R77.reuse, R51, R106 ;  /* 0x000000334d6a7223 */ /* 0x040fe2000000006a */
[C---:B------:R-:W-:Y:S01]  /*1970*/  FFMA R114, R77.reuse, R43, R114 ;  /* 0x0000002b4d727223 */ /* 0x040fe20000000072 */
[C---:B------:R-:W-:Y:S01]  /*1980*/  FFMA R115, R77.reuse, R35, R115 ;  /* 0x000000234d737223 */ /* 0x040fe20000000073 */
[C---:B------:R-:W-:Y:S01]  /*1990*/  FFMA R63, R77.reuse, R39, R63 ;  /* 0x000000274d3f7223 */ /* 0x040fe2000000003f */
[----:B------:R-:W-:Y:S01]  /*19a0*/  FFMA R60, R77, R23, R60 ;  /* 0x000000174d3c7223 */ /* 0x000fe2000000003c */
[----:B--2---:R-:W-:Y:S01]  /*19b0*/  FFMA R38, R71, R47, R44 ;  /* 0x0000002f47267223 */ /* 0x004fe2000000002c */
[----:B------:R-:W-:Y:S01]  /*19c0*/  FFMA R77, R77, R27, R36 ;  /* 0x0000001b4d4d7223 */ /* 0x000fe20000000024 */
[----:B------:R-:W1:Y:S01]  /*19d0*/  LDS R44, [R4+0x2980] ;  /* 0x00298000042c7984 */ /* 0x000e620000000800 */
[----:B------:R-:W-:Y:S01]  /*19e0*/  FFMA R30, R86, R34, R121 ;  /* 0x00000022561e7223 */ /* 0x000fe20000000079 */
[----:B------:R-:W-:-:S02]  /*19f0*/  FFMA R41, R59, R42, R41 ;  /* 0x0000002a3b297223 */ /* 0x000fc40000000029 */
[----:B------:R-:W2:Y:S01]  /*1a00*/  LDS R36, [R4+0x3980] ;  /* 0x0039800004247984 */ /* 0x000ea20000000800 */
[C---:B------:R-:W-:Y:S01]  /*1a10*/  FFMA R34, R59.reuse, R34, R33 ;  /* 0x000000223b227223 */ /* 0x040fe20000000021 */
[C---:B---3--:R-:W-:Y:S01]  /*1a20*/  FFMA R93, R72.reuse, R47, R93 ;  /* 0x0000002f485d7223 */ /* 0x048fe2000000005d */
        /* <DEDUP_REMOVED lines=9> */
[C---:B------:R-:W-:Y:S01]  /*1ac0*/  FFMA R53, R59.reuse, R54, R53 ;  /* 0x000000363b357223 */ /* 0x040fe20000000035 */
[C---:B------:R-:W-:Y:S01]  /*1ad0*/  FFMA R49, R59.reuse, R50, R49 ;  /* 0x000000323b317223 */ /* 0x040fe20000000031 */
[C---:B------:R-:W-:Y:S01]  /*1ae0*/  FFMA R33, R59.reuse, R22, R21 ;  /* 0x000000163b217223 */ /* 0x040fe20000000015 */
[----:B------:R-:W-:Y:S01]  /*1af0*/  FFMA R26, R59, R26, R25 ;  /* 0x0000001a3b1a7223 */ /* 0x000fe20000000019 */
[----:B------:R-:W-:Y:S01]  /*1b00*/  FFMA R72, R72, R27, R56 ;  /* 0x0000001b48487223 */ /* 0x000fe20000000038 */
[C---:B0-----:R-:W-:Y:S01]  /*1b10*/  FFMA R94, R80.reuse, R47, R94 ;  /* 0x0000002f505e7223 */ /* 0x041fe2000000005e */
        /* <DEDUP_REMOVED lines=8> */
[----:B------:R-:W-:Y:S04]  /*1ba0*/  LDS R87, [R4+0x200] ;  /* 0x0002000004577984 */ /* 0x000fe80000000800 */
[----:B------:R-:W-:Y:S04]  /*1bb0*/  LDS R86, [R4+0xa00] ;  /* 0x000a000004567984 */ /* 0x000fe80000000800 */
[----:B------:R-:W-:Y:S04]  /*1bc0*/  LDS R85, [R4+0x1200] ;  /* 0x0012000004557984 */ /* 0x000fe80000000800 */
[----:B------:R-:W-:Y:S04]  /*1bd0*/  LDS R82, [R4+0x2a00] ;  /* 0x002a000004527984 */ /* 0x000fe80000000800 */
[----:B------:R-:W-:Y:S04]  /*1be0*/  LDS R80, [R4+0x3200] ;  /* 0x0032000004507984 */ /* 0x000fe80000000800 */
[----:B------:R-:W0:Y:S04]  /*1bf0*/  LDS.128 R56, [R5+0x410] ;  /* 0x0004100005387984 */ /* 0x000e280000000c00 */
[----:B------:R-:W3:Y:S01]  /*1c00*/  LDS R61, [R4+0x3a00] ;  /* 0x003a0000043d7984 */ /* 0x000ee20000000800 */
[----:B-----5:R-:W-:Y:S01]  /*1c10*/  FFMA R90, R46, R35, R32 ;  /* 0x000000232e5a7223 */ /* 0x020fe20000000020 */
[-C--:B------:R-:W-:Y:S01]  /*1c20*/  FFMA R97, R71, R55.reuse, R97 ;  /* 0x0000003747617223 */ /* 0x080fe20000000061 */
[-C--:B------:R-:W-:Y:S01]  /*1c30*/  FFMA R89, R31, R55.reuse, R45 ;  /* 0x000000371f597223 */ /* 0x080fe2000000002d */
[-C--:B-1----:R-:W-:Y:S01]  /*1c40*/  FFMA R101, R44, R55.reuse, R101 ;  /* 0x000000372c657223 */ /* 0x082fe20000000065 */
[-C--:B------:R-:W-:Y:S01]  /*1c50*/  FFMA R102, R46, R55.reuse, R102 ;  /* 0x000000372e667223 */ /* 0x080fe20000000066 */
[----:B--2---:R-:W-:Y:S01]  /*1c60*/  FFMA R32, R36, R55, R53 ;  /* 0x0000003724207223 */ /* 0x004fe20000000035 */
[----:B------:R-:W-:Y:S01]  /*1c70*/  FFMA R24, R71, R23, R24 ;  /* 0x0000001747187223 */ /* 0x000fe20000000018 */
[C---:B------:R-:W-:Y:S01]  /*1c80*/  FFMA R91, R31.reuse, R47, R91 ;  /* 0x0000002f1f5b7223 */ /* 0x040fe2000000005b */
[----:B------:R-:W-:Y:S01]  /*1c90*/  FFMA R78, R31, R23, R78 ;  /* 0x000000171f4e7223 */ /* 0x000fe2000000004e */
        /* <DEDUP_REMOVED lines=17> */
[----:B------:R-:W-:Y:S01]  /*1db0*/  FFMA R119, R31, R35, R119 ;  /* 0x000000231f777223 */ /* 0x000fe20000000077 */
[----:B------:R-:W1:Y:S01]  /*1dc0*/  LDS.128 R44, [R5+0x810] ;  /* 0x00081000052c7984 */ /* 0x000e620000000c00 */
[C---:B------:R-:W-:Y:S01]  /*1dd0*/  FFMA R98, R36.reuse, R51, R49 ;  /* 0x0000003324627223 */ /* 0x040fe20000000031 */
[C---:B------:R-:W-:Y:S01]  /*1de0*/  FFMA R120, R36.reuse, R35, R34 ;  /* 0x0000002324787223 */ /* 0x040fe20000000022 */
[----:B------:R-:W-:Y:S01]  /*1df0*/  FFMA R23, R36, R23, R33 ;  /* 0x0000001724177223 */ /* 0x000fe20000000021 */
[----:B------:R-:W2:Y:S01]  /*1e00*/  LDS.128 R52, [R5+0x1010] ;  /* 0x0010100005347984 */ /* 0x000ea20000000c00 */
[-C--:B0-----:R-:W-:Y:S01]  /*1e10*/  FFMA R97, R87, R56.reuse, R97 ;  /* 0x0000003857617223 */ /* 0x081fe20000000061 */
[-C--:B------:R-:W-:Y:S01]  /*1e20*/  FFMA R96, R86, R56.reuse, R96 ;  /* 0x0000003856607223 */ /* 0x080fe20000000060 */
[-C--:B------:R-:W-:Y:S01]  /*1e30*/  FFMA R99, R85, R56.reuse, R99 ;  /* 0x0000003855637223 */ /* 0x080fe20000000063 */
[-C--:B------:R-:W-:Y:S01]  /*1e40*/  FFMA R100, R84, R56.reuse, R100 ;  /* 0x0000003854647223 */ /* 0x080fe20000000064 */
[-C--:B------:R-:W-:Y:S01]  /*1e50*/  FFMA R89, R83, R56.reuse, R89 ;  /* 0x0000003853597223 */ /* 0x080fe20000000059 */
[-C--:B------:R-:W-:Y:S01]  /*1e60*/  FFMA R101, R82, R56.reuse, R101 ;  /* 0x0000003852657223 */ /* 0x080fe20000000065 */
[-C--:B------:R-:W-:Y:S01]  /*1e70*/  FFMA R102, R80, R56.reuse, R102 ;  /* 0x0000003850667223 */ /* 0x080fe20000000066 */
[----:B---3--:R-:W-:Y:S01]  /*1e80*/  FFMA R56, R61, R56, R32 ;  /* 0x000000383d387223 */ /* 0x008fe20000000020 */
[----:B------:R-:W0:Y:S01]  /*1e90*/  LDS.128 R48, [R5+0xc10] ;  /* 0x000c100005307984 */ /* 0x000e220000000c00 */
[C---:B------:R-:W-:Y:S01]  /*1ea0*/  FFMA R40, R71.reuse, R43, R40 ;  /* 0x0000002b47287223 */ /* 0x040fe20000000028 */
[----:B------:R-:W-:-:S02]  /*1eb0*/  FFMA R21, R71, R39, R29 ;  /* 0x0000002747157223 */ /* 0x000fc4000000001d */
[----:B------:R-:W3:Y:S01]  /*1ec0*/  LDS.128 R32, [R5+0x1410] ;  /* 0x0014100005207984 */ /* 0x000ee20000000c00 */
[----:B------:R-:W-:Y:S01]  /*1ed0*/  FFMA R71, R71, R27, R28 ;  /* 0x0000001b47477223 */ /* 0x000fe2000000001c */
[C---:B------:R-:W-:Y:S01]  /*1ee0*/  FFMA R113, R31.reuse, R43, R113 ;  /* 0x0000002b1f717223 */ /* 0x040fe20000000071 */
[----:B------:R-:W-:Y:S02]  /*1ef0*/  FFMA R76, R31, R27, R76 ;  /* 0x0000001b1f4c7223 */ /* 0x000fe4000000004c */
[----:B------:R-:W4:Y:S01]  /*1f00*/  LDS.128 R28, [R5+0x10] ;  /* 0x00001000051c7984 */ /* 0x000f220000000c00 */
[C---:B------:R-:W-:Y:S01]  /*1f10*/  FFMA R41, R36.reuse, R43, R41 ;  /* 0x0000002b24297223 */ /* 0x040fe20000000029 */
[C---:B------:R-:W-:Y:S01]  /*1f20*/  FFMA R43, R36.reuse, R39, R37 ;  /* 0x00000027242b7223 */ /* 0x040fe20000000025 */
        /* <DEDUP_REMOVED lines=8> */
[----:B------:R-:W-:Y:S01]  /*1fb0*/  FFMA R98, R61, R44, R98 ;  /* 0x0000002c3d627223 */ /* 0x000fe20000000062 */
[-C--:B--2---:R-:W-:Y:S01]  /*1fc0*/  FFMA R25, R87, R52.reuse, R25 ;  /* 0x0000003457197223 */ /* 0x084fe20000000019 */
[-C--:B------:R-:W-:Y:S01]  /*1fd0*/  FFMA R117, R86, R52.reuse, R117 ;  /* 0x0000003456757223 */ /* 0x080fe20000000075 */
[-C--:B------:R-:W-:Y:S01]  /*1fe0*/  FFMA R115, R85, R52.reuse, R115 ;  /* 0x0000003455737223 */ /* 0x080fe20000000073 */
        /* <DEDUP_REMOVED lines=11> */
[----:B------:R-:W-:Y:S01]  /*20a0*/  FFMA R112, R80, R48, R112 ;  /* 0x0000003050707223 */ /* 0x000fe20000000070 */
[-C--:B---3--:R-:W-:Y:S01]  /*20b0*/  FFMA R21, R87, R32.reuse, R21 ;  /* 0x0000002057157223 */ /* 0x088fe20000000015 */
[-C--:B------:R-:W-:Y:S01]  /*20c0*/  FFMA R52, R86, R32.reuse, R42 ;  /* 0x0000002056347223 */ /* 0x080fe2000000002a */
[-C--:B------:R-:W-:Y:S01]  /*20d0*/  FFMA R63, R85, R32.reuse, R63 ;  /* 0x00000020553f7223 */ /* 0x080fe2000000003f */
[-C--:B------:R-:W-:Y:S01]  /*20e0*/  FFMA R74, R84, R32.reuse, R74 ;  /* 0x00000020544a7223 */ /* 0x080fe2000000004a */
[-C--:B------:R-:W-:Y:S01]  /*20f0*/  FFMA R88, R83, R32.reuse, R88 ;  /* 0x0000002053587223 */ /* 0x080fe20000000058 */
[-C--:B------:R-:W-:Y:S01]  /*2100*/  FFMA R73, R82, R32.reuse, R73 ;  /* 0x0000002052497223 */ /* 0x080fe20000000049 */
[----:B------:R-:W-:Y:S01]  /*2110*/  FFMA R69, R80, R32, R69 ;  /* 0x0000002050457223 */ /* 0x000fe20000000045 */
[C---:B------:R-:W-:Y:S01]  /*2120*/  FFMA R48, R61.reuse, R48, R41 ;  /* 0x000000303d307223 */ /* 0x040fe20000000029 */
[----:B------:R-:W-:-:S02]  /*2130*/  FFMA R32, R61, R32, R43 ;  /* 0x000000203d207223 */ /* 0x000fc4000000002b */
[----:B------:R-:W0:Y:S01]  /*2140*/  LDS.128 R40, [R5+0x1c10] ;  /* 0x001c100005287984 */ /* 0x000e220000000c00 */
[C---:B----4-:R-:W-:Y:S01]  /*2150*/  FFMA R27, R28.reuse, R87, R38 ;  /* 0x000000571c1b7223 */ /* 0x050fe20000000026 */
[C---:B------:R-:W-:Y:S01]  /*2160*/  FFMA R121, R28.reuse, R82, R92 ;  /* 0x000000521c797223 */ /* 0x040fe2000000005c */
[C---:B------:R-:W-:Y:S01]  /*2170*/  FFMA R93, R28.reuse, R86, R93 ;  /* 0x000000561c5d7223 */ /* 0x040fe2000000005d */
[C---:B------:R-:W-:Y:S01]  /*2180*/  FFMA R95, R28.reuse, R85, R95 ;  /* 0x000000551c5f7223 */ /* 0x040fe2000000005f */
[C---:B------:R-:W-:Y:S01]  /*2190*/  FFMA R94, R28.reuse, R84, R94 ;  /* 0x000000541c5e7223 */ /* 0x040fe2000000005e */
[C---:B------:R-:W-:Y:S01]  /*21a0*/  FFMA R91, R28.reuse, R83, R91 ;  /* 0x000000531c5b7223 */ /* 0x040fe2000000005b */
[C---:B------:R-:W-:Y:S01]  /*21b0*/  FFMA R92, R28.reuse, R80, R122 ;  /* 0x000000501c5c7223 */ /* 0x040fe2000000007a */
[----:B------:R-:W1:Y:S01]  /*21c0*/  LDS.128 R36, [R5+0x1810] ;  /* 0x0018100005247984 */ /* 0x000e620000000c00 */
[----:B------:R-:W-:-:S03]  /*21d0*/  FFMA R28, R28, R61, R123 ;  /* 0x0000003d1c1c7223 */ /* 0x000fc6000000007b */
[----:B------:R-:W2:Y:S01]  /*21e0*/  LDS R123, [R4+0x280] ;  /* 0x00028000047b7984 */ /* 0x000ea20000000800 */
[-C--:B0-----:R-:W-:Y:S01]  /*21f0*/  FFMA R71, R87, R40.reuse, R71 ;  /* 0x0000002857477223 */ /* 0x081fe20000000047 */
[-C--:B------:R-:W-:Y:S01]  /*2200*/  FFMA R75, R84, R40.reuse, R75 ;  /* 0x00000028544b7223 */ /* 0x080fe2000000004b */
[-C--:B------:R-:W-:Y:S01]  /*2210*/  FFMA R76, R83, R40.reuse, R76 ;  /* 0x00000028534c7223 */ /* 0x080fe2000000004c */
[-C--:B------:R-:W-:Y:S01]  /*2220*/  FFMA R70, R82, R40.reuse, R70 ;  /* 0x0000002852467223 */ /* 0x080fe20000000046 */
[-C--:B------:R-:W-:Y:S01]  /*2230*/  FFMA R79, R80, R40.reuse, R79 ;  /* 0x00000028504f7223 */ /* 0x080fe2000000004f */
[----:B------:R-:W-:Y:S01]  /*2240*/  FFMA R26, R61, R40, R26 ;  /* 0x000000283d1a7223 */ /* 0x000fe2000000001a */
[CC--:B-1----:R-:W-:Y:S01]  /*2250*/  FFMA R81, R86.reuse, R36.reuse, R81 ;  /* 0x0000002456517223 */ /* 0x0c2fe20000000051 */
[----:B------:R-:W-:Y:S01]  /*2260*/  FFMA R60, R85, R36, R60 ;  /* 0x00000024553c7223 */ /* 0x000fe2000000003c */
[----:B------:R-:W-:Y:S01]  /*2270*/  FFMA R86, R86, R40, R72 ;  /* 0x0000002856567223 */ /* 0x000fe20000000048 */
[-C--:B------:R-:W-:Y:S01]  /*2280*/  FFMA R122, R87, R36.reuse, R24 ;  /* 0x00000024577a7223 */ /* 0x080fe20000000018 */
[-C--:B------:R-:W-:Y:S01]  /*2290*/  FFMA R68, R84, R36.reuse, R68 ;  /* 0x0000002454447223 */ /* 0x080fe20000000044 */
[-C--:B------:R-:W-:Y:S01]  /*22a0*/  FFMA R78, R83, R36.reuse, R78 ;  /* 0x00000024534e7223 */ /* 0x080fe2000000004e */
[-C--:B------:R-:W-:Y:S01]  /*22b0*/  FFMA R20, R82, R36.reuse, R20 ;  /* 0x0000002452147223 */ /* 0x080fe20000000014 */
[-C--:B------:R-:W-:Y:S01]  /*22c0*/  FFMA R62, R80, R36.reuse, R62 ;  /* 0x00000024503e7223 */ /* 0x080fe2000000003e */
[----:B------:R-:W-:Y:S01]  /*22d0*/  FFMA R23, R61, R36, R23 ;  /* 0x000000243d177223 */ /* 0x000fe20000000017 */
[----:B------:R-:W-:Y:S01]  /*22e0*/  FFMA R85, R85, R40, R77 ;  /* 0x0000002855557223 */ /* 0x000fe2000000004d */
[C---:B--2---:R-:W-:Y:S01]  /*22f0*/  FFMA R72, R123.reuse, R41, R71 ;  /* 0x000000297b487223 */ /* 0x044fe20000000047 */
[----:B------:R-:W0:Y:S04]  /*2300*/  LDS R87, [R4+0xa80] ;  /* 0x000a800004577984 */ /* 0x000e280000000800 */
[----:B------:R-:W1:Y:S04]  /*2310*/  LDS R24, [R4+0x1280] ;  /* 0x0012800004187984 */ /* 0x000e680000000800 */
[----:B------:R-:W2:Y:S04]  /*2320*/  LDS R36, [R4+0x1a80] ;  /* 0x001a800004247984 */ /* 0x000ea80000000800 */
[----:B------:R-:W3:Y:S04]  /*2330*/  LDS R40, [R4+0x2280] ;  /* 0x0022800004287984 */ /* 0x000ee80000000800 */
[----:B------:R-:W4:Y:S04]  /*2340*/  LDS R71, [R4+0x2a80] ;  /* 0x002a800004477984 */ /* 0x000f280000000800 */
[----:B------:R-:W5:Y:S04]  /*2350*/  LDS R80, [R4+0x3280] ;  /* 0x0032800004507984 */ /* 0x000f680000000800 */
[----:B------:R-:W5:Y:S01]  /*2360*/  LDS R82, [R4+0x3a80] ;  /* 0x003a800004527984 */ /* 0x000f620000000800 */
[C---:B------:R-:W-:Y:S01]  /*2370*/  FFMA R27, R123.reuse, R29, R27 ;  /* 0x0000001d7b1b7223 */ /* 0x040fe2000000001b */
[C---:B------:R-:W-:Y:S01]  /*2380*/  FFMA R61, R123.reuse, R33, R21 ;  /* 0x000000217b3d7223 */ /* 0x040fe20000000015 */
[C---:B------:R-:W-:Y:S01]  /*2390*/  FFMA R21, R123.reuse, R37, R122 ;  /* 0x000000257b157223 */ /* 0x040fe2000000007a */
[C---:B------:R-:W-:Y:S01]  /*23a0*/  FFMA R97, R123.reuse, R57, R97 ;  /* 0x000000397b617223 */ /* 0x040fe20000000061 */
[C---:B------:R-:W-:Y:S01]  /*23b0*/  FFMA R22, R123.reuse, R45, R22 ;  /* 0x0000002d7b167223 */ /* 0x040fe20000000016 */
[C---:B------:R-:W-:Y:S01]  /*23c0*/  FFMA R44, R123.reuse, R49, R44 ;  /* 0x000000317b2c7223 */ /* 0x040fe2000000002c */
[----:B------:R-:W-:Y:S01]  /*23d0*/  FFMA R25, R123, R53, R25 ;  /* 0x000000357b197223 */ /* 0x000fe20000000019 */
[----:B------:R-:W-:Y:S04]  /*23e0*/  LDS R84, [R4+0xc00] ;  /* 0x000c000004547984 */ /* 0x000fe80000000800 */
[----:B------:R-:W-:Y:S01]  /*23f0*/  LDS R83, [R4+0x1400] ;  /* 0x0014000004537984 */ /* 0x000fe20000000800 */
[C---:B0-----:R-:W-:Y:S01]  /*2400*/  FFMA R93, R87.reuse, R29, R93 ;  /* 0x0000001d575d7223 */ /* 0x041fe2000000005d */
[C---:B------:R-:W-:Y:S01]  /*2410*/  FFMA R52, R87.reuse, R33, R52 ;  /* 0x0000002157347223 */ /* 0x040fe20000000034 */
[C---:B------:R-:W-:Y:S01]  /*2420*/  FFMA R81, R87.reuse, R37, R81 ;  /* 0x0000002557517223 */ /* 0x040fe20000000051 */
[C---:B------:R-:W-:Y:S01]  /*2430*/  FFMA R96, R87.reuse, R57, R96 ;  /* 0x0000003957607223 */ /* 0x040fe20000000060 */
[C---:B-1----:R-:W-:Y:S01]  /*2440*/  FFMA R95, R24.reuse, R29, R95 ;  /* 0x0000001d185f7223 */ /* 0x042fe2000000005f */
[C---:B------:R-:W-:Y:S01]  /*2450*/  FFMA R63, R24.reuse, R33, R63 ;  /* 0x00000021183f7223 */ /* 0x040fe2000000003f */
[----:B------:R-:W-:Y:S01]  /*2460*/  FFMA R60, R24, R37, R60 ;  /* 0x00000025183c7223 */ /* 0x000fe2000000003c */
        /* <DEDUP_REMOVED lines=17> */
[CC--:B----4-:R-:W-:Y:S01]  /*2580*/  FFMA R121, R71.reuse, R29.reuse, R121 ;  /* 0x0000001d47797223 */ /* 0x0d0fe20000000079 */
[-C--:B-----5:R-:W-:Y:S01]  /*2590*/  FFMA R92, R80, R29.reuse, R92 ;  /* 0x0000001d505c7223 */ /* 0x0a0fe2000000005c */
[----:B------:R-:W-:Y:S01]  /*25a0*/  FFMA R28, R82, R29, R28 ;  /* 0x0000001d521c7223 */ /* 0x000fe2000000001c */
[----:B------:R-:W0:Y:S01]  /*25b0*/  LDS R36, [R4+0x300] ;  /* 0x0003000004247984 */ /* 0x000e220000000800 */
[-C--:B------:R-:W-:Y:S01]  /*25c0*/  FFMA R73, R71, R33.reuse, R73 ;  /* 0x0000002147497223 */ /* 0x080fe20000000049 */
[----:B------:R-:W-:-:S02]  /*25d0*/  FFMA R69, R80, R33, R69 ;  /* 0x0000002150457223 */ /* 0x000fc40000000045 */
[----:B------:R-:W1:Y:S01]  /*25e0*/  LDS R40, [R4+0xb00] ;  /* 0x000b000004287984 */ /* 0x000e620000000800 */
[----:B------:R-:W-:-:S03]  /*25f0*/  FFMA R32, R82, R33, R32 ;  /* 0x0000002152207223 */ /* 0x000fc60000000020 */
[----:B------:R-:W2:Y:S01]  /*2600*/  LDS R29, [R4+0x1b00] ;  /* 0x001b0000041d7984 */ /* 0x000ea20000000800 */
[-C--:B------:R-:W-:Y:S01]  /*2610*/  FFMA R20, R71, R37.reuse, R20 ;  /* 0x0000002547147223 */ /* 0x080fe20000000014 */
[-C--:B------:R-:W-:Y:S01]  /*2620*/  FFMA R62, R80, R37.reuse, R62 ;  /* 0x00000025503e7223 */ /* 0x080fe2000000003e */
[----:B------:R-:W-:Y:S01]  /*2630*/  FFMA R23, R82, R37, R23 ;  /* 0x0000002552177223 */ /* 0x000fe20000000017 */
[----:B------:R-:W3:Y:S04]  /*2640*/  LDS R33, [R4+0x2300] ;  /* 0x0023000004217984 */ /* 0x000ee80000000800 */
[----:B------:R-:W4:Y:S01]  /*2650*/  LDS R37, [R4+0x2b00] ;  /* 0x002b000004257984 */ /* 0x000f220000000800 */
[C---:B------:R-:W-:Y:S01]  /*2660*/  FFMA R110, R87.reuse, R49, R110 ;  /* 0x00000031576e7223 */ /* 0x040fe2000000006e */
[C---:B------:R-:W-:Y:S01]  /*2670*/  FFMA R117, R87.reuse, R53, R117 ;  /* 0x0000003557757223 */ /* 0x040fe20000000075 */
[----:B------:R-:W-:Y:S01]  /*2680*/  FFMA R77, R87, R41, R86 ;  /* 0x00000029574d7223 */ /* 0x000fe20000000056 */
[C---:B------:R-:W-:Y:S01]  /*2690*/  FFMA R101, R71.reuse, R57, R101 ;  /* 0x0000003947657223 */ /* 0x040fe20000000065 */
[C---:B------:R-:W-:Y:S01]  /*26a0*/  FFMA R108, R71.reuse, R45, R108 ;  /* 0x0000002d476c7223 */ /* 0x040fe2000000006c */
[C---:B------:R-:W-:Y:S01]  /*26b0*/  FFMA R111, R71.reuse, R49, R111 ;  /* 0x00000031476f7223 */ /* 0x040fe2000000006f */
[C---:B------:R-:W-:Y:S01]  /*26c0*/  FFMA R116, R71.reuse, R53, R116 ;  /* 0x0000003547747223 */ /* 0x040fe20000000074 */
[----:B------:R-:W-:Y:S01]  /*26d0*/  FFMA R70, R71, R41, R70 ;  /* 0x0000002947467223 */ /* 0x000fe20000000046 */
[C---:B------:R-:W-:Y:S01]  /*26e0*/  FFMA R99, R24.reuse, R57, R99 ;  /* 0x0000003918637223 */ /* 0x040fe20000000063 */
[----:B------:R-:W5:Y:S01]  /*26f0*/  LDS R71, [R4+0x1300] ;  /* 0x0013000004477984 */ /* 0x000f620000000800 */
[C---:B------:R-:W-:Y:S01]  /*2700*/  FFMA R106, R24.reuse, R45, R106 ;  /* 0x0000002d186a7223 */ /* 0x040fe2000000006a */
[C---:B------:R-:W-:Y:S01]  /*2710*/  FFMA R114, R24.reuse, R49, R114 ;  /* 0x0000003118727223 */ /* 0x040fe20000000072 */
[C---:B------:R-:W-:Y:S01]  /*2720*/  FFMA R115, R24.reuse, R53, R115 ;  /* 0x0000003518737223 */ /* 0x040fe20000000073 */
[----:B------:R-:W-:Y:S01]  /*2730*/  FFMA R24, R24, R41, R85 ;  /* 0x0000002918187223 */ /* 0x000fe20000000055 */
[C---:B------:R-:W-:Y:S01]  /*2740*/  FFMA R107, R80.reuse, R45, R107 ;  /* 0x0000002d506b7223 */ /* 0x040fe2000000006b */
[----:B------:R-:W-:Y:S01]  /*2750*/  FFMA R79, R80, R41, R79 ;  /* 0x00000029504f7223 */ /* 0x000fe2000000004f */
        /* <DEDUP_REMOVED lines=12> */
[C---:B-1----:R-:W-:Y:S01]  /*2820*/  FFMA R93, R40.reuse, R30, R93 ;  /* 0x0000001e285d7223 */ /* 0x042fe2000000005d */
[C---:B------:R-:W-:Y:S01]  /*2830*/  FFMA R96, R40.reuse, R58, R96 ;  /* 0x0000003a28607223 */ /* 0x040fe20000000060 */
[C---:B------:R-:W-:Y:S01]  /*2840*/  FFMA R104, R40.reuse, R46, R104 ;  /* 0x0000002e28687223 */ /* 0x040fe20000000068 */
[C---:B------:R-:W-:Y:S01]  /*2850*/  FFMA R110, R40.reuse, R50, R110 ;  /* 0x00000032286e7223 */ /* 0x040fe2000000006e */
[C---:B------:R-:W-:Y:S01]  /*2860*/  FFMA R117, R40.reuse, R54, R117 ;  /* 0x0000003628757223 */ /* 0x040fe20000000075 */
        /* <DEDUP_REMOVED lines=11> */
[----:B------:R-:W0:Y:S01]  /*2920*/  LDS R36, [R4+0x3300] ;  /* 0x0033000004247984 */ /* 0x000e220000000800 */
[C---:B---3--:R-:W-:Y:S01]  /*2930*/  FFMA R91, R33.reuse, R30, R91 ;  /* 0x0000001e215b7223 */ /* 0x048fe2000000005b */
[----:B------:R-:W-:-:S02]  /*2940*/  FFMA R89, R33, R58, R89 ;  /* 0x0000003a21597223 */ /* 0x000fc40000000059 */
[----:B------:R-:W1:Y:S01]  /*2950*/  LDS R40, [R4+0x3b00] ;  /* 0x003b000004287984 */ /* 0x000e620000000800 */
[C---:B------:R-:W-:Y:S01]  /*2960*/  FFMA R103, R33.reuse, R46, R103 ;  /* 0x0000002e21677223 */ /* 0x040fe20000000067 */
[C---:B------:R-:W-:Y:S02]  /*2970*/  FFMA R113, R33.reuse, R50, R113 ;  /* 0x0000003221717223 */ /* 0x040fe40000000071 */
[----:B------:R-:W2:Y:S01]  /*2980*/  LDS R29, [R4+0xb80] ;  /* 0x000b8000041d7984 */ /* 0x000ea20000000800 */
[C---:B------:R-:W-:Y:S01]  /*2990*/  FFMA R119, R33.reuse, R54, R119 ;  /* 0x0000003621777223 */ /* 0x040fe20000000077 */
[C---:B------:R-:W-:Y:S01]  /*29a0*/  FFMA R88, R33.reuse, R34, R88 ;  /* 0x0000002221587223 */ /* 0x040fe20000000058 */
[C---:B------:R-:W-:Y:S01]  /*29b0*/  FFMA R78, R33.reuse, R38, R78 ;  /* 0x00000026214e7223 */ /* 0x040fe2000000004e */
[----:B------:R-:W-:Y:S01]  /*29c0*/  FFMA R76, R33, R42, R76 ;  /* 0x0000002a214c7223 */ /* 0x000fe2000000004c */
[----:B----4-:R-:W-:Y:S01]  /*29d0*/  FFMA R33, R37, R38, R20 ;  /* 0x0000002625217223 */ /* 0x010fe20000000014 */
[C---:B------:R-:W-:Y:S01]  /*29e0*/  FFMA R102, R80.reuse, R57, R102 ;  /* 0x0000003950667223 */ /* 0x040fe20000000066 */
[----:B------:R-:W3:Y:S01]  /*29f0*/  LDS R20, [R4+0x1b80] ;  /* 0x001b800004147984 */ /* 0x000ee20000000800 */
[C---:B------:R-:W-:Y:S01]  /*2a00*/  FFMA R112, R80.reuse, R49, R112 ;  /* 0x0000003150707223 */ /* 0x040fe20000000070 */
[----:B------:R-:W-:Y:S01]  /*2a10*/  FFMA R90, R80, R53, R90 ;  /* 0x00000035505a7223 */ /* 0x000fe2000000005a */
[C---:B------:R-:W-:Y:S01]  /*2a20*/  FFMA R56, R82.reuse, R57, R56 ;  /* 0x0000003952387223 */ /* 0x040fe20000000038 */
[C---:B------:R-:W-:Y:S01]  /*2a30*/  FFMA R48, R82.reuse, R49, R48 ;  /* 0x0000003152307223 */ /* 0x040fe20000000030 */
[----:B------:R-:W-:Y:S01]  /*2a40*/  FFMA R120, R82, R53, R120 ;  /* 0x0000003552787223 */ /* 0x000fe20000000078 */
[C---:B-----5:R-:W-:Y:S01]  /*2a50*/  FFMA R24, R71.reuse, R42, R24 ;  /* 0x0000002a47187223 */ /* 0x060fe20000000018 */
        /* <DEDUP_REMOVED lines=10> */
[----:B------:R-:W-:Y:S01]  /*2b00*/  LDS R37, [R4+0x3b80] ;  /* 0x003b800004257984 */ /* 0x000fe20000000800 */
[C---:B------:R-:W-:Y:S01]  /*2b10*/  FFMA R106, R71.reuse, R46, R106 ;  /* 0x0000002e476a7223 */ /* 0x040fe2000000006a */
[C---:B------:R-:W-:Y:S01]  /*2b20*/  FFMA R115, R71.reuse, R54, R115 ;  /* 0x0000003647737223 */ /* 0x040fe20000000073 */
[C---:B------:R-:W-:Y:S01]  /*2b30*/  FFMA R99, R71.reuse, R58, R99 ;  /* 0x0000003a47637223 */ /* 0x040fe20000000063 */
[----:B------:R-:W-:Y:S01]  /*2b40*/  FFMA R114, R71, R50, R114 ;  /* 0x0000003247727223 */ /* 0x000fe20000000072 */
[----:B------:R-:W-:Y:S01]  /*2b50*/  LDS R85, [R4+0x400] ;  /* 0x0004000004557984 */ /* 0x000fe20000000800 */
[C---:B0-----:R-:W-:Y:S01]  /*2b60*/  FFMA R92, R36.reuse, R30, R92 ;  /* 0x0000001e245c7223 */ /* 0x041fe2000000005c */
[C---:B------:R-:W-:Y:S01]  /*2b70*/  FFMA R69, R36.reuse, R34, R69 ;  /* 0x0000002224457223 */ /* 0x040fe20000000045 */
[----:B------:R-:W-:Y:S01]  /*2b80*/  FFMA R62, R36, R38, R62 ;  /* 0x00000026243e7223 */ /* 0x000fe2000000003e */
[----:B------:R-:W-:Y:S01]  /*2b90*/  LDS R123, [R4+0x480] ;  /* 0x00048000047b7984 */ /* 0x000fe20000000800 */
[C---:B-1----:R-:W-:Y:S01]  /*2ba0*/  FFMA R28, R40.reuse, R30, R28 ;  /* 0x0000001e281c7223 */ /* 0x042fe2000000001c */
[----:B------:R-:W-:-:S02]  /*2bb0*/  FFMA R32, R40, R34, R32 ;  /* 0x0000002228207223 */ /* 0x000fc40000000020 */
[----:B------:R-:W0:Y:S01]  /*2bc0*/  LDS R30, [R4+0x2380] ;  /* 0x00238000041e7984 */ /* 0x000e220000000800 */
        /* <DEDUP_REMOVED lines=8> */
[----:B------:R-:W1:Y:S01]  /*2c50*/  LDS R34, [R4+0x2b80] ;  /* 0x002b800004227984 */ /* 0x000e620000000800 */
[C---:B------:R-:W-:Y:S01]  /*2c60*/  FFMA R102, R36.reuse, R58, R102 ;  /* 0x0000003a24667223 */ /* 0x040fe20000000066 */
[----:B------:R-:W-:-:S02]  /*2c70*/  FFMA R107, R36, R46, R107 ;  /* 0x0000002e246b7223 */ /* 0x000fc4000000006b */
[----:B------:R-:W2:Y:S01]  /*2c80*/  LDS R29, [R4+0x3380] ;  /* 0x00338000041d7984 */ /* 0x000ea20000000800 */
        /* <DEDUP_REMOVED lines=23> */
[----:B------:R-:W3:Y:S04]  /*2e00*/  LDS.128 R20, [R5+0x20] ;  /* 0x0000200005147984 */ /* 0x000ee80000000c00 */
[----:B------:R-:W4:Y:S04]  /*2e10*/  LDS R80, [R4+0x2400] ;  /* 0x0024000004507984 */ /* 0x000f280000000800 */
[----:B------:R-:W5:Y:S04]  /*2e20*/  LDS R71, [R4+0x2c00] ;  /* 0x002c000004477984 */ /* 0x000f680000000800 */
[----:B------:R-:W5:Y:S04]  /*2e30*/  LDS R58, [R4+0x3400] ;  /* 0x00340000043a7984 */ /* 0x000f680000000800 */
[----:B------:R-:W5:Y:S04]  /*2e40*/  LDS.128 R24, [R5+0x420] ;  /* 0x0004200005187984 */ /* 0x000f680000000c00 */
[----:B------:R-:W5:Y:S01]  /*2e50*/  LDS R57, [R4+0x3c00] ;  /* 0x003c000004397984 */ /* 0x000f620000000800 */
[C---:B------:R-:W-:Y:S01]  /*2e60*/  FFMA R97, R41.reuse, R59, R97 ;  /* 0x0000003b29617223 */ /* 0x040fe20000000061 */
[C---:B------:R-:W-:Y:S01]  /*2e70*/  FFMA R44, R41.reuse, R51, R44 ;  /* 0x00000033292c7223 */ /* 0x040fe2000000002c */
[C---:B------:R-:W-:Y:S01]  /*2e80*/  FFMA R61, R41.reuse, R35, R61 ;  /* 0x00000023293d7223 */ /* 0x040fe2000000003d */
[----:B------:R-:W-:Y:S01]  /*2e90*/  FFMA R72, R41, R43, R72 ;  /* 0x0000002b29487223 */ /* 0x000fe20000000048 */
[C---:B------:R-:W-:Y:S01]  /*2ea0*/  FFMA R95, R45.reuse, R31, R95 ;  /* 0x0000001f2d5f7223 */ /* 0x040fe2000000005f */
[----:B------:R-:W-:Y:S01]  /*2eb0*/  FFMA R99, R45, R59, R99 ;  /* 0x0000003b2d637223 */ /* 0x000fe20000000063 */
[C---:B0-----:R-:W-:Y:S01]  /*2ec0*/  FFMA R91, R30.reuse, R31, R91 ;  /* 0x0000001f1e5b7223 */ /* 0x041fe2000000005b */
[----:B------:R-:W-:Y:S01]  /*2ed0*/  FFMA R89, R30, R59, R89 ;  /* 0x0000003b1e597223 */ /* 0x000fe20000000059 */
[C---:B-1----:R-:W-:Y:S01]  /*2ee0*/  FFMA R121, R34.reuse, R31, R121 ;  /* 0x0000001f22797223 */ /* 0x042fe20000000079 */
[----:B------:R-:W-:Y:S01]  /*2ef0*/  FFMA R101, R34, R59, R101 ;  /* 0x0000003b22657223 */ /* 0x000fe20000000065 */
[C---:B--2---:R-:W-:Y:S01]  /*2f00*/  FFMA R86, R29.reuse, R31, R92 ;  /* 0x0000001f1d567223 */ /* 0x044fe2000000005c */
[----:B------:R-:W-:Y:S01]  /*2f10*/  FFMA R102, R29, R59, R102 ;  /* 0x0000003b1d667223 */ /* 0x000fe20000000066 */
[C---:B------:R-:W-:Y:S01]  /*2f20*/  FFMA R42, R37.reuse, R31, R28 ;  /* 0x0000001f252a7223 */ /* 0x040fe2000000001c */
[----:B------:R-:W-:Y:S01]  /*2f30*/  FFMA R41, R37, R59, R56 ;  /* 0x0000003b25297223 */ /* 0x000fe20000000038 */
[C---:B------:R-:W-:Y:S01]  /*2f40*/  FFMA R114, R45.reuse, R51, R114 ;  /* 0x000000332d727223 */ /* 0x040fe20000000072 */
[----:B------:R-:W-:Y:S01]  /*2f50*/  FFMA R115, R45, R55, R115 ;  /* 0x000000372d737223 */ /* 0x000fe20000000073 */
[C---:B------:R-:W-:Y:S01]  /*2f60*/  FFMA R113, R30.reuse, R51, R113 ;  /* 0x000000331e717223 */ /* 0x040fe20000000071 */
[----:B------:R-:W-:Y:S01]  /*2f70*/  FFMA R119, R30, R55, R119 ;  /* 0x000000371e777223 */ /* 0x000fe20000000077 */
[C---:B------:R-:W-:Y:S01]  /*2f80*/  FFMA R111, R34.reuse, R51, R111 ;  /* 0x00000033226f7223 */ /* 0x040fe2000000006f */
[C---:B------:R-:W-:Y:S01]  /*2f90*/  FFMA R116, R34.reuse, R55, R116 ;  /* 0x0000003722747223 */ /* 0x040fe20000000074 */
[----:B------:R-:W-:Y:S01]  /*2fa0*/  FFMA R50, R34, R35, R73 ;  /* 0x0000002322327223 */ /* 0x000fe20000000049 */
[C---:B------:R-:W-:Y:S01]  /*2fb0*/  FFMA R112, R29.reuse, R51, R112 ;  /* 0x000000331d707223 */ /* 0x040fe20000000070 */
[----:B------:R-:W-:Y:S01]  /*2fc0*/  FFMA R90, R29, R55, R90 ;  /* 0x000000371d5a7223 */ /* 0x000fe2000000005a */
[C---:B------:R-:W-:Y:S01]  /*2fd0*/  FFMA R48, R37.reuse, R51, R48 ;  /* 0x0000003325307223 */ /* 0x040fe20000000030 */
[----:B------:R-:W-:Y:S01]  /*2fe0*/  FFMA R120, R37, R55, R120 ;  /* 0x0000003725787223 */ /* 0x000fe20000000078 */
[----:B------:R-:W-:Y:S01]  /*2ff0*/  FFMA R60, R45, R39, R60 ;  /* 0x000000272d3c7223 */ /* 0x000fe2000000003c */
[C---:B------:R-:W-:Y:S01]  /*3000*/  FFMA R103, R30.reuse, R47, R103 ;  /* 0x0000002f1e677223 */ /* 0x040fe20000000067 */
[C---:B------:R-:W-:Y:S01]  /*3010*/  FFMA R88, R30.reuse, R35, R88 ;  /* 0x000000231e587223 */ /* 0x040fe20000000058 */
[C---:B------:R-:W-:Y:S01]  /*3020*/  FFMA R78, R30.reuse, R39, R78 ;  /* 0x000000271e4e7223 */ /* 0x040fe2000000004e */
[----:B------:R-:W-:Y:S01]  /*3030*/  FFMA R76, R30, R43, R76 ;  /* 0x0000002b1e4c7223 */ /* 0x000fe2000000004c */
[----:B------:R-:W-:Y:S01]  /*3040*/  FFMA R73, R34, R39, R33 ;  /* 0x0000002722497223 */ /* 0x000fe20000000021 */
        /* <DEDUP_REMOVED lines=12> */
[C---:B----4-:R-:W-:Y:S01]  /*3110*/  FFMA R91, R20.reuse, R80, R91 ;  /* 0x00000050145b7223 */ /* 0x050fe2000000005b */
[C---:B-----5:R-:W-:Y:S01]  /*3120*/  FFMA R121, R20.reuse, R71, R121 ;  /* 0x0000004714797223 */ /* 0x060fe20000000079 */
        /* <DEDUP_REMOVED lines=9> */
[C---:B------:R-:W-:Y:S01]  /*31c0*/  FFMA R108, R34.reuse, R47, R108 ;  /* 0x0000002f226c7223 */ /* 0x040fe2000000006c */
[----:B------:R-:W-:Y:S01]  /*31d0*/  FFMA R70, R34, R43, R70 ;  /* 0x0000002b22467223 */ /* 0x000fe20000000046 */
[----:B------:R-:W0:Y:S01]  /*31e0*/  LDS.128 R28, [R5+0x820] ;  /* 0x00082000051c7984 */ /* 0x000e220000000c00 */
[----:B------:R-:W-:Y:S01]  /*31f0*/  FFMA R20, R20, R57, R42 ;  /* 0x0000003914147223 */ /* 0x000fe2000000002a */
[----:B------:R-:W-:-:S02]  /*3200*/  FFMA R24, R57, R24, R41 ;  /* 0x0000001839187223 */ /* 0x000fc40000000029 */
[----:B------:R-:W1:Y:S04]  /*3210*/  LDS.128 R36, [R5+0x1020] ;  /* 0x0010200005247984 */ /* 0x000e680000000c00 */
[----:B------:R-:W2:Y:S04]  /*3220*/  LDS.128 R32, [R5+0xc20] ;  /* 0x000c200005207984 */ /* 0x000ea80000000c00 */
[----:B------:R-:W3:Y:S01]  /*3230*/  LDS.128 R40, [R5+0x1420] ;  /* 0x0014200005287984 */ /* 0x000ee20000000c00 */
[----:B------:R-:W-:Y:S01]  /*3240*/  FFMA R106, R45, R47, R106 ;  /* 0x0000002f2d6a7223 */ /* 0x000fe2000000006a */
[-C--:B0-----:R-:W-:Y:S01]  /*3250*/  FFMA R87, R85, R28.reuse, R46 ;  /* 0x0000001c55577223 */ /* 0x081fe2000000002e */
[----:B------:R-:W-:-:S02]  /*3260*/  FFMA R104, R84, R28, R104 ;  /* 0x0000001c54687223 */ /* 0x000fc40000000068 */
        /* <DEDUP_REMOVED lines=29> */
[----:B------:R-:W0:Y:S01]  /*3440*/  LDS.128 R44, [R5+0x1820] ;  /* 0x00182000052c7984 */ /* 0x000e220000000c00 */
[----:B------:R-:W-:-:S03]  /*3450*/  FFMA R40, R57, R40, R51 ;  /* 0x0000002839287223 */ /* 0x000fc60000000033 */
[----:B------:R-:W1:Y:S01]  /*3460*/  LDS.128 R48, [R5+0x1c20] ;  /* 0x001c200005307984 */ /* 0x000e620000000c00 */
[-C--:B0-----:R-:W-:Y:S01]  /*3470*/  FFMA R122, R85, R44.reuse, R53 ;  /* 0x0000002c557a7223 */ /* 0x081fe20000000035 */
[-C--:B------:R-:W-:Y:S01]  /*3480*/  FFMA R81, R84, R44.reuse, R81 ;  /* 0x0000002c54517223 */ /* 0x080fe20000000051 */
[-C--:B------:R-:W-:Y:S01]  /*3490*/  FFMA R60, R83, R44.reuse, R60 ;  /* 0x0000002c533c7223 */ /* 0x080fe2000000003c */
[----:B------:R-:W-:Y:S01]  /*34a0*/  FFMA R68, R82, R44, R68 ;  /* 0x0000002c52447223 */ /* 0x000fe20000000044 */
[-C--:B-1----:R-:W-:Y:S01]  /*34b0*/  FFMA R85, R85, R48.reuse, R72 ;  /* 0x0000003055557223 */ /* 0x082fe20000000048 */
[----:B------:R-:W-:Y:S01]  /*34c0*/  FFMA R77, R84, R48, R77 ;  /* 0x00000030544d7223 */ /* 0x000fe2000000004d */
[----:B------:R-:W0:Y:S01]  /*34d0*/  LDS R72, [R4+0xc80] ;  /* 0x000c800004487984 */ /* 0x000e220000000800 */
        /* <DEDUP_REMOVED lines=10> */
[----:B------:R-:W1:Y:S04]  /*3580*/  LDS R44, [R4+0x1480] ;  /* 0x00148000042c7984 */ /* 0x000e680000000800 */
[----:B------:R-:W2:Y:S04]  /*3590*/  LDS R53, [R4+0x1c80] ;  /* 0x001c800004357984 */ /* 0x000ea80000000800 */
[----:B------:R-:W3:Y:S04]  /*35a0*/  LDS R48, [R4+0x2480] ;  /* 0x0024800004307984 */ /* 0x000ee80000000800 */
[----:B------:R-:W4:Y:S04]  /*35b0*/  LDS R54, [R4+0x2c80] ;  /* 0x002c800004367984 */ /* 0x000f280000000800 */
[----:B------:R-:W5:Y:S01]  /*35c0*/  LDS R71, [R4+0x3480] ;  /* 0x0034800004477984 */ /* 0x000f620000000800 */
        /* <DEDUP_REMOVED lines=17> */
[----:B------:R-:W0:Y:S01]  /*36e0*/  LDS R77, [R4+0x3c80] ;  /* 0x003c8000044d7984 */ /* 0x000e220000000800 */
[-C--:B-1----:R-:W-:Y:S01]  /*36f0*/  FFMA R95, R44, R21.reuse, R95 ;  /* 0x000000152c5f7223 */ /* 0x082fe2000000005f */
[-C--:B--2---:R-:W-:Y:S01]  /*3700*/  FFMA R94, R53, R21.reuse, R94 ;  /* 0x00000015355e7223 */ /* 0x084fe2000000005e */
[-C--:B---3--:R-:W-:Y:S01]  /*3710*/  FFMA R91, R48, R21.reuse, R91 ;  /* 0x00000015305b7223 */ /* 0x088fe2000000005b */
[-C--:B----4-:R-:W-:Y:S01]  /*3720*/  FFMA R121, R54, R21.reuse, R121 ;  /* 0x0000001536797223 */ /* 0x090fe20000000079 */
[-C--:B-----5:R-:W-:Y:S01]  /*3730*/  FFMA R86, R71, R21.reuse, R86 ;  /* 0x0000001547567223 */ /* 0x0a0fe20000000056 */
[----:B0-----:R-:W-:-:S02]  /*3740*/  FFMA R20, R77, R21, R20 ;  /* 0x000000154d147223 */ /* 0x001fc40000000014 */
        /* <DEDUP_REMOVED lines=19> */
[----:B------:R-:W1:Y:S01]  /*3880*/  LDS R48, [R4+0xd00] ;  /* 0x000d000004307984 */ /* 0x000e620000000800 */
        /* <DEDUP_REMOVED lines=15> */
[----:B------:R-:W2:Y:S04]  /*3980*/  LDS R25, [R4+0x2500] ;  /* 0x0025000004197984 */ /* 0x000ea80000000800 */
[----:B------:R-:W3:Y:S01]  /*3990*/  LDS R29, [R4+0x2d00] ;  /* 0x002d0000041d7984 */ /* 0x000ee20000000800 */
[C---:B0-----:R-:W-:Y:S01]  /*39a0*/  FFMA R94, R21.reuse, R22, R94 ;  /* 0x00000016155e7223 */ /* 0x041fe2000000005e */
[C---:B------:R-:W-:Y:S01]  /*39b0*/  FFMA R100, R21.reuse, R26, R100 ;  /* 0x0000001a15647223 */ /* 0x040fe20000000064 */
[C---:B------:R-:W-:Y:S01]  /*39c0*/  FFMA R105, R21.reuse, R30, R105 ;  /* 0x0000001e15697223 */ /* 0x040fe20000000069 */
[----:B------:R-:W0:Y:S01]  /*39d0*/  LDS R53, [R4+0x500] ;  /* 0x0005000004357984 */ /* 0x000e220000000800 */
[C---:B------:R-:W-:Y:S01]  /*39e0*/  FFMA R109, R21.reuse, R34, R109 ;  /* 0x00000022156d7223 */ /* 0x040fe2000000006d */
[C---:B------:R-:W-:Y:S01]  /*39f0*/  FFMA R118, R21.reuse, R38, R118 ;  /* 0x0000002615767223 */ /* 0x040fe20000000076 */
[C---:B------:R-:W-:Y:S01]  /*3a00*/  FFMA R74, R21.reuse, R42, R74 ;  /* 0x0000002a154a7223 */ /* 0x040fe2000000004a */
[----:B------:R-:W4:Y:S01]  /*3a10*/  LDS R54, [R4+0x1500] ;  /* 0x0015000004367984 */ /* 0x000f220000000800 */
[C---:B------:R-:W-:Y:S01]  /*3a20*/  FFMA R68, R21.reuse, R46, R68 ;  /* 0x0000002e15447223 */ /* 0x040fe20000000044 */
[----:B------:R-:W-:-:S02]  /*3a30*/  FFMA R75, R21, R50, R75 ;  /* 0x00000032154b7223 */ /* 0x000fc4000000004b */
[----:B------:R-:W5:Y:S04]  /*3a40*/  LDS R33, [R4+0x3500] ;  /* 0x0035000004217984 */ /* 0x000f680000000800 */
[----:B------:R-:W5:Y:S04]  /*3a50*/  LDS R37, [R4+0x3d00] ;  /* 0x003d000004257984 */ /* 0x000f680000000800 */
[----:B------:R-:W5:Y:S01]  /*3a60*/  LDS R21, [R4+0xd80] ;  /* 0x000d800004157984 */ /* 0x000f620000000800 */
        /* <DEDUP_REMOVED lines=11> */
[-C--:B------:R-:W-:Y:S01]  /*3b20*/  FFMA R58, R123, R45.reuse, R122 ;  /* 0x0000002d7b3a7223 */ /* 0x080fe2000000007a */
[CC--:B------:R-:W-:Y:S01]  /*3b30*/  FFMA R60, R44.reuse, R45.reuse, R60 ;  /* 0x0000002d2c3c7223 */ /* 0x0c0fe2000000003c */
[----:B------:R-:W-:Y:S01]  /*3b40*/  FFMA R55, R77, R45, R55 ;  /* 0x0000002d4d377223 */ /* 0x000fe20000000037 */
[-C--:B------:R-:W-:Y:S01]  /*3b50*/  FFMA R63, R44, R41.reuse, R63 ;  /* 0x000000292c3f7223 */ /* 0x080fe2000000003f */
        /* <DEDUP_REMOVED lines=16> */
[-C--:B0-----:R-:W-:Y:S01]  /*3c60*/  FFMA R59, R53, R22.reuse, R59 ;  /* 0x00000016353b7223 */ /* 0x081fe2000000003b */
[-C--:B----4-:R-:W-:Y:S01]  /*3c70*/  FFMA R95, R54, R22.reuse, R95 ;  /* 0x00000016365f7223 */ /* 0x090fe2000000005f */
[----:B------:R-:W0:Y:S01]  /*3c80*/  LDS R25, [R4+0x1580] ;  /* 0x0015800004197984 */ /* 0x000e220000000800 */
[-C--:B-----5:R-:W-:Y:S01]  /*3c90*/  FFMA R86, R33, R22.reuse, R86 ;  /* 0x0000001621567223 */ /* 0x0a0fe20000000056 */
[----:B------:R-:W-:Y:S01]  /*3ca0*/  FFMA R20, R37, R22, R20 ;  /* 0x0000001625147223 */ /* 0x000fe20000000014 */
[C---:B------:R-:W-:Y:S01]  /*3cb0*/  FFMA R102, R33.reuse, R26, R102 ;  /* 0x0000001a21667223 */ /* 0x040fe20000000066 */
[----:B------:R-:W1:Y:S01]  /*3cc0*/  LDS R29, [R4+0x1d80] ;  /* 0x001d8000041d7984 */ /* 0x000e620000000800 */
[C---:B------:R-:W-:Y:S01]  /*3cd0*/  FFMA R107, R33.reuse, R30, R107 ;  /* 0x0000001e216b7223 */ /* 0x040fe2000000006b */
[C---:B------:R-:W-:Y:S01]  /*3ce0*/  FFMA R112, R33.reuse, R34, R112 ;  /* 0x0000002221707223 */ /* 0x040fe20000000070 */
[C---:B------:R-:W-:Y:S01]  /*3cf0*/  FFMA R90, R33.reuse, R38, R90 ;  /* 0x00000026215a7223 */ /* 0x040fe2000000005a */
[C---:B------:R-:W-:Y:S01]  /*3d00*/  FFMA R69, R33.reuse, R42, R69 ;  /* 0x0000002a21457223 */ /* 0x040fe20000000045 */
[C---:B------:R-:W-:Y:S01]  /*3d10*/  FFMA R62, R33.reuse, R46, R62 ;  /* 0x0000002e213e7223 */ /* 0x040fe2000000003e */
[----:B------:R-:W-:Y:S01]  /*3d20*/  FFMA R79, R33, R50, R79 ;  /* 0x00000032214f7223 */ /* 0x000fe2000000004f */
[----:B------:R-:W2:Y:S01]  /*3d30*/  LDS R22, [R4+0x2580] ;  /* 0x0025800004167984 */ /* 0x000ea20000000800 */
[----:B------:R-:W-:Y:S01]  /*3d40*/  FFMA R40, R77, R41, R40 ;  /* 0x000000294d287223 */ /* 0x000fe20000000028 */
[C---:B------:R-:W-:Y:S01]  /*3d50*/  FFMA R93, R21.reuse, R23, R93 ;  /* 0x00000017155d7223 */ /* 0x040fe2000000005d */
[C---:B------:R-:W-:Y:S01]  /*3d60*/  FFMA R96, R21.reuse, R27, R96 ;  /* 0x0000001b15607223 */ /* 0x040fe20000000060 */
[----:B------:R-:W3:Y:S01]  /*3d70*/  LDS R33, [R4+0x2d80] ;  /* 0x002d800004217984 */ /* 0x000ee20000000800 */
[C---:B------:R-:W-:Y:S01]  /*3d80*/  FFMA R104, R21.reuse, R31, R104 ;  /* 0x0000001f15687223 */ /* 0x040fe20000000068 */
[C---:B------:R-:W-:Y:S01]  /*3d90*/  FFMA R110, R21.reuse, R35, R110 ;  /* 0x00000023156e7223 */ /* 0x040fe2000000006e */
[C---:B------:R-:W-:Y:S01]  /*3da0*/  FFMA R117, R21.reuse, R39, R117 ;  /* 0x0000002715757223 */ /* 0x040fe20000000075 */
[C---:B------:R-:W-:Y:S01]  /*3db0*/  FFMA R45, R21.reuse, R43, R52 ;  /* 0x0000002b152d7223 */ /* 0x040fe20000000034 */
[C---:B------:R-:W-:Y:S01]  /*3dc0*/  FFMA R81, R21.reuse, R47, R81 ;  /* 0x0000002f15517223 */ /* 0x040fe20000000051 */
[----:B------:R-:W-:Y:S01]  /*3dd0*/  FFMA R72, R21, R51, R72 ;  /* 0x0000003315487223 */ /* 0x000fe20000000048 */
[----:B------:R-:W4:Y:S04]  /*3de0*/  LDS R41, [R4+0x580] ;  /* 0x0005800004297984 */ /* 0x000f280000000800 */
[----:B------:R-:W5:Y:S01]  /*3df0*/  LDS R21, [R4+0x3580] ;  /* 0x0035800004157984 */ /* 0x000f620000000800 */
[-C--:B------:R-:W-:Y:S01]  /*3e00*/  FFMA R44, R44, R49.reuse, R83 ;  /* 0x000000312c2c7223 */ /* 0x080fe20000000053 */
[-C--:B------:R-:W-:Y:S01]  /*3e10*/  FFMA R57, R123, R49.reuse, R85 ;  /* 0x000000317b397223 */ /* 0x080fe20000000055 */
        /* <DEDUP_REMOVED lines=32> */
[----:B------:R-:W0:Y:S01]  /*4020*/  LDS R25, [R4+0x3d80] ;  /* 0x003d800004197984 */ /* 0x000e220000000800 */
[C---:B--2---:R-:W-:Y:S01]  /*4030*/  FFMA R29, R22.reuse, R23, R91 ;  /* 0x00000017161d7223 */ /* 0x044fe2000000005b */
[C---:B------:R-:W-:Y:S01]  /*4040*/  FFMA R98, R37.reuse, R30, R98 ;  /* 0x0000001e25627223 */ /* 0x040fe20000000062 */
[----:B------:R-:W-:Y:S01]  /*4050*/  FFMA R26, R37, R42, R40 ;  /* 0x0000002a251a7223 */ /* 0x000fe20000000028 */
[----:B---3--:R-:W-:Y:S01]  /*4060*/  FFMA R91, R33, R43, R36 ;  /* 0x0000002b215b7223 */ /* 0x008fe20000000024 */
[C---:B------:R-:W-:Y:S01]  /*4070*/  FFMA R32, R37.reuse, R34, R32 ;  /* 0x0000002225207223 */ /* 0x040fe20000000020 */
[C---:B------:R-:W-:Y:S01]  /*4080*/  FFMA R120, R37.reuse, R38, R120 ;  /* 0x0000002625787223 */ /* 0x040fe20000000078 */
[----:B------:R-:W-:Y:S01]  /*4090*/  FFMA R46, R37, R46, R55 ;  /* 0x0000002e252e7223 */ /* 0x000fe20000000037 */
[C---:B----4-:R-:W-:Y:S01]  /*40a0*/  FFMA R30, R41.reuse, R23, R59 ;  /* 0x00000017291e7223 */ /* 0x050fe2000000003b */
[C---:B------:R-:W-:Y:S01]  /*40b0*/  FFMA R97, R41.reuse, R27, R97 ;  /* 0x0000001b29617223 */ /* 0x040fe20000000061 */
[C---:B------:R-:W-:Y:S01]  /*40c0*/  FFMA R87, R41.reuse, R31, R87 ;  /* 0x0000001f29577223 */ /* 0x040fe20000000057 */
[C---:B------:R-:W-:Y:S01]  /*40d0*/  FFMA R28, R41.reuse, R35, R28 ;  /* 0x00000023291c7223 */ /* 0x040fe2000000001c */
[C---:B------:R-:W-:Y:S01]  /*40e0*/  FFMA R92, R41.reuse, R39, R92 ;  /* 0x00000027295c7223 */ /* 0x040fe2000000005c */
[C---:B------:R-:W-:Y:S01]  /*40f0*/  FFMA R40, R41.reuse, R43, R61 ;  /* 0x0000002b29287223 */ /* 0x040fe2000000003d */
[----:B------:R-:W-:Y:S01]  /*4100*/  FFMA R42, R41, R47, R58 ;  /* 0x0000002f292a7223 */ /* 0x000fe2000000003a */
[----:B-----5:R-:W-:Y:S01]  /*4110*/  FFMA R36, R21, R23, R86 ;  /* 0x0000001715247223 */ /* 0x020fe20000000056 */
[----:B------:R-:W-:Y:S01]  /*4120*/  FFMA R37, R37, R50, R56 ;  /* 0x0000003225257223 */ /* 0x000fe20000000038 */
[----:B------:R-:W-:Y:S01]  /*4130*/  FFMA R41, R41, R51, R57 ;  /* 0x0000003329297223 */ /* 0x000fe20000000039 */
[----:B------:R-:W-:Y:S01]  /*4140*/  FFMA R86, R21, R47, R62 ;  /* 0x0000002f15567223 */ /* 0x000fe2000000003e */
[----:B------:R-:W-:Y:S04]  /*4150*/  LDS R85, [R4+0x600] ;  /* 0x0006000004557984 */ /* 0x000fe80000000800 */
[----:B------:R-:W-:Y:S04]  /*4160*/  LDS R83, [R4+0x1600] ;  /* 0x0016000004537984 */ /* 0x000fe80000000800 */
[----:B------:R-:W-:Y:S04]  /*4170*/  LDS R77, [R4+0x2e00] ;  /* 0x002e0000044d7984 */ /* 0x000fe80000000800 */
[----:B------:R-:W-:Y:S04]  /*4180*/  LDS R71, [R4+0x3600] ;  /* 0x0036000004477984 */ /* 0x000fe80000000800 */
[----:B------:R-:W1:Y:S04]  /*4190*/  LDS.128 R56, [R5+0x430] ;  /* 0x0004300005387984 */ /* 0x000e680000000c00 */
[----:B------:R-:W2:Y:S04]  /*41a0*/  LDS.128 R60, [R5+0x830] ;  /* 0x00083000053c7984 */ /* 0x000ea80000000c00 */
[----:B------:R-:W3:Y:S01]  /*41b0*/  LDS R50, [R4+0x3e00] ;  /* 0x003e000004327984 */ /* 0x000ee20000000800 */
        /* <DEDUP_REMOVED lines=23> */
[----:B------:R-:W0:Y:S01]  /*4330*/  LDS.128 R20, [R5+0xc30] ;  /* 0x000c300005147984 */ /* 0x000e220000000c00 */
[----:B------:R-:W-:-:S03]  /*4340*/  FFMA R31, R25, R35, R32 ;  /* 0x00000023191f7223 */ /* 0x000fc60000000020 */
[----:B------:R-:W4:Y:S01]  /*4350*/  LDS.128 R52, [R5+0x30] ;  /* 0x0000300005347984 */ /* 0x000f220000000c00 */
        /* <DEDUP_REMOVED lines=16> */
[C---:B---3--:R-:W-:Y:S01]  /*4460*/  FFMA R56, R50.reuse, R56, R34 ;  /* 0x0000003832387223 */ /* 0x048fe20000000022 */
[----:B------:R-:W-:Y:S01]  /*4470*/  FFMA R60, R50, R60, R33 ;  /* 0x0000003c323c7223 */ /* 0x000fe20000000021 */
[C---:B------:R-:W-:Y:S01]  /*4480*/  FFMA R46, R25.reuse, R47, R46 ;  /* 0x0000002f192e7223 */ /* 0x040fe2000000002e */
[----:B------:R-:W-:Y:S01]  /*4490*/  FFMA R51, R25, R51, R37 ;  /* 0x0000003319337223 */ /* 0x000fe20000000025 */
[----:B------:R-:W1:Y:S04]  /*44a0*/  LDS.128 R32, [R5+0x1430] ;  /* 0x0014300005207984 */ /* 0x000e680000000c00 */
[----:B------:R-:W2:Y:S01]  /*44b0*/  LDS.128 R24, [R5+0x1030] ;  /* 0x0010300005187984 */ /* 0x000ea20000000c00 */
[-C--:B0-----:R-:W-:Y:S01]  /*44c0*/  FFMA R123, R85, R20.reuse, R28 ;  /* 0x00000014557b7223 */ /* 0x081fe2000000001c */
[-C--:B------:R-:W-:Y:S01]  /*44d0*/  FFMA R110, R84, R20.reuse, R110 ;  /* 0x00000014546e7223 */ /* 0x080fe2000000006e */
[-C--:B------:R-:W-:Y:S01]  /*44e0*/  FFMA R114, R83, R20.reuse, R114 ;  /* 0x0000001453727223 */ /* 0x080fe20000000072 */
[-C--:B------:R-:W-:Y:S01]  /*44f0*/  FFMA R109, R82, R20.reuse, R109 ;  /* 0x00000014526d7223 */ /* 0x080fe2000000006d */
[-C--:B------:R-:W-:Y:S01]  /*4500*/  FFMA R113, R80, R20.reuse, R113 ;  /* 0x0000001450717223 */ /* 0x080fe20000000071 */
[-C--:B------:R-:W-:Y:S01]  /*4510*/  FFMA R111, R77, R20.reuse, R111 ;  /* 0x000000144d6f7223 */ /* 0x080fe2000000006f */
        /* <DEDUP_REMOVED lines=8> */
[----:B------:R-:W-:Y:S01]  /*45a0*/  FFMA R20, R50, R20, R31 ;  /* 0x0000001432147223 */ /* 0x000fe2000000001f */
[----:B------:R-:W-:Y:S01]  /*45b0*/  FFMA R52, R52, R50, R38 ;  /* 0x0000003234347223 */ /* 0x000fe20000000026 */
[----:B------:R-:W0:Y:S04]  /*45c0*/  LDS.128 R28, [R5+0x1830] ;  /* 0x00183000051c7984 */ /* 0x000e280000000c00 */
[----:B------:R-:W3:Y:S04]  /*45d0*/  LDS.128 R36, [R5+0x1c30] ;  /* 0x001c300005247984 */ /* 0x000ee80000000c00 */
[----:B------:R-:W-:Y:S01]  /*45e0*/  LDS R5, [R4+0x1680] ;  /* 0x0016800004057984 */ /* 0x000fe20000000800 */
        /* <DEDUP_REMOVED lines=16> */
[----:B------:R-:W1:Y:S04]  /*46f0*/  LDS R32, [R4+0x680] ;  /* 0x0006800004207984 */ /* 0x000e680000000800 */
[----:B------:R-:W2:Y:S01]  /*4700*/  LDS R24, [R4+0x1e80] ;  /* 0x001e800004187984 */ /* 0x000ea20000000800 */
[-C--:B0-----:R-:W-:Y:S01]  /*4710*/  FFMA R124, R85, R28.reuse, R42 ;  /* 0x0000001c557c7223 */ /* 0x081fe2000000002a */
        /* <DEDUP_REMOVED lines=15> */
[----:B------:R-:W0:Y:S04]  /*4810*/  LDS R42, [R4+0xe80] ;  /* 0x000e8000042a7984 */ /* 0x000e280000000800 */
[----:B------:R-:W3:Y:S04]  /*4820*/  LDS R28, [R4+0x2680] ;  /* 0x00268000041c7984 */ /* 0x000ee80000000800 */
[----:B------:R-:W4:Y:S01]  /*4830*/  LDS R44, [R4+0x3680] ;  /* 0x00368000042c7984 */ /* 0x000f220000000800 */
        /* <DEDUP_REMOVED lines=16> */
[----:B------:R-:W1:Y:S04]  /*4940*/  LDS R32, [R4+0x2e80] ;  /* 0x002e800004207984 */ /* 0x000e680000000800 */
[----:B------:R-:W2:Y:S04]  /*4950*/  LDS R50, [R4+0x3e80] ;  /* 0x003e800004327984 */ /* 0x000ea80000000800 */
[----:B------:R-:W5:Y:S01]  /*4960*/  LDS R24, [R4+0x700] ;  /* 0x0007000004187984 */ /* 0x000f620000000800 */
        /* <DEDUP_REMOVED lines=23> */
[C---:B------:R-:W-:Y:S01]  /*4ae0*/  FFMA R86, R44.reuse, R29, R86 ;  /* 0x0000001d2c567223 */ /* 0x040fe20000000056 */
[----:B------:R-:W-:Y:S01]  /*4af0*/  FFMA R79, R44, R37, R79 ;  /* 0x000000252c4f7223 */ /* 0x000fe2000000004f */
[----:B------:R-:W0:Y:S04]  /*4b00*/  LDS R28, [R4+0xf00] ;  /* 0x000f0000041c7984 */ /* 0x000e280000000800 */
[----:B------:R-:W3:Y:S01]  /*4b10*/  LDS R44, [R4+0x1f00] ;  /* 0x001f0000042c7984 */ /* 0x000ee20000000800 */
        /* <DEDUP_REMOVED lines=9> */
[----:B------:R-:W-:Y:S01]  /*4bb0*/  FFMA R120, R50, R25, R120 ;  /* 0x0000001932787223 */ /* 0x000fe20000000078 */
[C---:B-----5:R-:W-:Y:S01]  /*4bc0*/  FFMA R47, R24.reuse, R54, R47 ;  /* 0x00000036182f7223 */ /* 0x060fe2000000002f */
        /* <DEDUP_REMOVED lines=10> */
[----:B------:R-:W2:Y:S04]  /*4c70*/  LDS R21, [R4+0x2700] ;  /* 0x0027000004157984 */ /* 0x000ea80000000800 */
[----:B------:R-:W4:Y:S04]  /*4c80*/  LDS R25, [R4+0x2f00] ;  /* 0x002f000004197984 */ /* 0x000f280000000800 */
[----:B------:R-:W5:Y:S04]  /*4c90*/  LDS R24, [R4+0x3700] ;  /* 0x0037000004187984 */ /* 0x000f680000000800 */
[----:B------:R-:W5:Y:S04]  /*4ca0*/  LDS R29, [R4+0x3f00] ;  /* 0x003f0000041d7984 */ /* 0x000f680000000800 */
[----:B------:R-:W5:Y:S01]  /*4cb0*/  LDS R57, [R4+0x780] ;  /* 0x0007800004397984 */ /* 0x000f620000000800 */
[C---:B------:R-:W-:Y:S01]  /*4cc0*/  FFMA R93, R42.reuse, R53, R93 ;  /* 0x000000352a5d7223 */ /* 0x040fe2000000005d */
[C---:B------:R-:W-:Y:S01]  /*4cd0*/  FFMA R104, R42.reuse, R61, R104 ;  /* 0x0000003d2a687223 */ /* 0x040fe20000000068 */
[C---:B------:R-:W-:Y:S01]  /*4ce0*/  FFMA R45, R42.reuse, R33, R45 ;  /* 0x000000212a2d7223 */ /* 0x040fe2000000002d */
[C---:B------:R-:W-:Y:S01]  /*4cf0*/  FFMA R106, R5.reuse, R61, R106 ;  /* 0x0000003d056a7223 */ /* 0x040fe2000000006a */
[C---:B------:R-:W-:Y:S01]  /*4d00*/  FFMA R48, R5.reuse, R33, R48 ;  /* 0x0000002105307223 */ /* 0x040fe20000000030 */
[-C--:B------:R-:W-:Y:S01]  /*4d10*/  FFMA R42, R42, R37.reuse, R72 ;  /* 0x000000252a2a7223 */ /* 0x080fe20000000048 */
[----:B------:R-:W-:Y:S01]  /*4d20*/  FFMA R5, R5, R37, R83 ;  /* 0x0000002505057223 */ /* 0x000fe20000000053 */
[-C--:B0-----:R-:W-:Y:S01]  /*4d30*/  FFMA R96, R28, R58.reuse, R96 ;  /* 0x0000003a1c607223 */ /* 0x081fe20000000060 */
[-C--:B---3--:R-:W-:Y:S01]  /*4d40*/  FFMA R100, R44, R58.reuse, R100 ;  /* 0x0000003a2c647223 */ /* 0x088fe20000000064 */
[----:B------:R-:W0:Y:S04]  /*4d50*/  LDS R82, [R4+0x1780] ;  /* 0x0017800004527984 */ /* 0x000e280000000800 */
[----:B------:R-:W3:Y:S04]  /*4d60*/  LDS R83, [R4+0x1f80] ;  /* 0x001f800004537984 */ /* 0x000ee80000000800 */
[----:B------:R-:W3:Y:S01]  /*4d70*/  LDS R71, [R4+0xf80] ;  /* 0x000f800004477984 */ /* 0x000ee20000000800 */
[----:B-1----:R-:W-:-:S03]  /*4d80*/  FFMA R99, R32, R58, R99 ;  /* 0x0000003a20637223 */ /* 0x002fc60000000063 */
[----:B------:R-:W-:Y:S01]  /*4d90*/  LDS R84, [R4+0x2f80] ;  /* 0x002f800004547984 */ /* 0x000fe20000000800 */
[-C--:B--2---:R-:W-:Y:S01]  /*4da0*/  FFMA R89, R21, R58.reuse, R89 ;  /* 0x0000003a15597223 */ /* 0x084fe20000000059 */
[-C--:B----4-:R-:W-:Y:S01]  /*4db0*/  FFMA R101, R25, R58.reuse, R101 ;  /* 0x0000003a19657223 */ /* 0x090fe20000000065 */
[-C--:B-----5:R-:W-:Y:S01]  /*4dc0*/  FFMA R102, R24, R58.reuse, R102 ;  /* 0x0000003a18667223 */ /* 0x0a0fe20000000066 */
[----:B------:R-:W-:Y:S02]  /*4dd0*/  FFMA R58, R29, R58, R56 ;  /* 0x0000003a1d3a7223 */ /* 0x000fe40000000038 */
[----:B------:R-:W1:Y:S01]  /*4de0*/  LDS R56, [R4+0x2780] ;  /* 0x0027800004387984 */ /* 0x000e620000000800 */
[----:B------:R-:W-:-:S03]  /*4df0*/  FFMA R72, R57, R31, R40 ;  /* 0x0000001f39487223 */ /* 0x000fc60000000028 */
[----:B------:R-:W2:Y:S04]  /*4e00*/  LDS R40, [R4+0x3f80] ;  /* 0x003f800004287984 */ /* 0x000ea80000000800 */
[----:B------:R-:W4:Y:S01]  /*4e10*/  LDS R4, [R4+0x3780] ;  /* 0x0037800004047984 */ /* 0x000f220000000800 */
[----:B------:R-:W-:-:S06]  /*4e20*/  UIADD3 UR4, UPT, UPT, UR4, 0x10, URZ ;  /* 0x0000001004047890 */ /* 0x000fcc000fffe0ff */
[----:B------:R-:W-:Y:S01]  /*4e30*/  ISETP.LE.AND P0, PT, R0, UR4, PT ;  /* 0x0000000400007c0c */ /* 0x000fe2000bf03270 */
        /* <DEDUP_REMOVED lines=19> */
[C---:B------:R-:W-:Y:S01]  /*4f70*/  FFMA R94, R44.reuse, R54, R94 ;  /* 0x000000362c5e7223 */ /* 0x040fe2000000005e */
[C---:B------:R-:W-:Y:S01]  /*4f80*/  FFMA R32, R44.reuse, R62, R105 ;  /* 0x0000003e2c207223 */ /* 0x040fe20000000069 */
[C---:B------:R-:W-:Y:S01]  /*4f90*/  FFMA R118, R44.reuse, R26, R118 ;  /* 0x0000001a2c767223 */ /* 0x040fe20000000076 */
[C---:B------:R-:W-:Y:S01]  /*4fa0*/  FFMA R33, R44.reuse, R34, R74 ;  /* 0x000000222c217223 */ /* 0x040fe2000000004a */
[C---:B------:R-:W-:Y:S01]  /*4fb0*/  FFMA R68, R44.reuse, R30, R68 ;  /* 0x0000001e2c447223 */ /* 0x040fe20000000044 */
[----:B------:R-:W-:Y:S01]  /*4fc0*/  FFMA R75, R44, R38, R75 ;  /* 0x000000262c4b7223 */ /* 0x000fe2000000004b */
[-C--:B------:R-:W-:Y:S01]  /*4fd0*/  FFMA R119, R21, R26.reuse, R119 ;  /* 0x0000001a15777223 */ /* 0x080fe20000000077 */
        /* <DEDUP_REMOVED lines=13> */
[CC--:B------:R-:W-:Y:S01]  /*50b0*/  FFMA R77, R24.reuse, R22.reuse, R112 ;  /* 0x00000016184d7223 */ /* 0x0c0fe20000000070 */
        /* <DEDUP_REMOVED lines=13> */
[C---:B0-----:R-:W-:Y:S01]  /*5190*/  FFMA R105, R82.reuse, R63, R106 ;  /* 0x0000003f52697223 */ /* 0x041fe2000000006a */
[----:B---3--:R-:W-:Y:S01]  /*51a0*/  FFMA R112, R83, R23, R37 ;  /* 0x0000001753707223 */ /* 0x008fe20000000025 */
[----:B------:R-:W-:Y:S01]  /*51b0*/  FFMA R20, R71, R27, R117 ;  /* 0x0000001b47147223 */ /* 0x000fe20000000075 */
[----:B------:R-:W-:Y:S01]  /*51c0*/  FFMA R109, R82, R23, R114 ;  /* 0x00000017526d7223 */ /* 0x000fe20000000072 */
[C---:B------:R-:W-:Y:S01]  /*51d0*/  FFMA R106, R83.reuse, R63, R32 ;  /* 0x0000003f536a7223 */ /* 0x040fe20000000020 */
[----:B------:R-:W-:Y:S01]  /*51e0*/  FFMA R70, R83, R31, R68 ;  /* 0x0000001f53467223 */ /* 0x000fe20000000044 */
[-C--:B-1----:R-:W-:Y:S01]  /*51f0*/  FFMA R37, R56, R27.reuse, R119 ;  /* 0x0000001b38257223 */ /* 0x082fe20000000077 */
        /* <DEDUP_REMOVED lines=19> */
[-C--:B--2---:R-:W-:Y:S01]  /*5330*/  FFMA R116, R40, R23.reuse, R69 ;  /* 0x0000001728747223 */ /* 0x084fe20000000045 */
[----:B----4-:R-:W-:Y:S01]  /*5340*/  FFMA R119, R4, R23, R77 ;  /* 0x0000001704777223 */ /* 0x010fe2000000004d */
        /* <DEDUP_REMOVED lines=9> */
[-C--:B------:R-:W-:Y:S01]  /*53e0*/  FFMA R57, R83, R39.reuse, R75 ;  /* 0x0000002753397223 */ /* 0x080fe2000000004b */
[----:B------:R-:W-:Y:S01]  /*53f0*/  FFMA R56, R84, R39, R25 ;  /* 0x0000002754387223 */ /* 0x000fe20000000019 */
[C---:B------:R-:W-:Y:S01]  /*5400*/  FFMA R33, R40.reuse, R59, R58 ;  /* 0x0000003b28217223 */ /* 0x040fe2000000003a */
[-C--:B------:R-:W-:Y:S01]  /*5410*/  FFMA R115, R40, R27.reuse, R120 ;  /* 0x0000001b28737223 */ /* 0x080fe20000000078 */
[----:B------:R-:W-:Y:S01]  /*5420*/  FFMA R23, R4, R27, R90 ;  /* 0x0000001b04177223 */ /* 0x000fe2000000005a */
        /* <DEDUP_REMOVED lines=21> */
[----:B------:R-:W-:-:S02]  /*5580*/  IADD3 R67, PT, PT, R67, 0x10, RZ ;  /* 0x0000001043437810 */ /* 0x000fc40007ffe0ff */
[----:B------:R-:W-:Y:S02]  /*5590*/  IADD3 R66, PT, PT, R66, 0x10, RZ ;  /* 0x0000001042427810 */ /* 0x000fe40007ffe0ff */
[----:B------:R-:W-:Y:S02]  /*55a0*/  IADD3 R65, PT, PT, R65, 0x10, RZ ;  /* 0x0000001041417810 */ /* 0x000fe40007ffe0ff */
[----:B------:R-:W-:Y:S02]  /*55b0*/  IADD3 R8, PT, PT, R8, 0x10, RZ ;  /* 0x0000001008087810 */ /* 0x000fe40007ffe0ff */
[----:B------:R-:W-:Y:S02]  /*55c0*/  IADD3 R9, PT, PT, R9, 0x10, RZ ;  /* 0x0000001009097810 */ /* 0x000fe40007ffe0ff */
[----:B------:R-:W-:Y:S02]  /*55d0*/  IADD3 R10, PT, PT, R10, 0x10, RZ ;  /* 0x000000100a0a7810 */ /* 0x000fe40007ffe0ff */
        /* <DEDUP_REMOVED lines=10> */
[----:B------:R-:W-:Y:S01]  /*5680*/  LEA R7, R6, R7, 0x4 ;  /* 0x0000000706077211 */ /* 0x000fe200078e20ff */
[----:B------:R-:W-:Y:S06]  /*5690*/  BAR.SYNC.DEFER_BLOCKING 0x0 ;  /* 0x0000000000007b1d */ /* 0x000fec0000010000 */
[----:B------:R-:W-:Y:S05]  /*56a0*/  @!P0 BRA `(.L_x_1) ;  /* 0xffffffac00b88947 */ /* 0x000fea000383ffff */
.L_x_0:
[----:B------:R-:W0:Y:S01]  /*56b0*/  LDC R9, c[0x0][0x364] ;  /* 0x0000d900ff097b82 */ /* 0x000e220000000800 */
[----:B------:R-:W1:Y:S01]  /*56c0*/  LDCU UR4, c[0x0][0x3a0] ;  /* 0x00007400ff0477ac */ /* 0x000e620008000800 */
[----:B------:R-:W2:Y:S06]  /*56d0*/  LDCU UR5, c[0x0][0x38c] ;  /* 0x00007180ff0577ac */ /* 0x000eac0008000800 */
[----:B------:R-:W3:Y:S08]  /*56e0*/  LDC R0, c[0x0][0x360] ;  /* 0x0000d800ff007b82 */ /* 0x000ef00000000800 */
[----:B------:R-:W4:Y:S08]  /*56f0*/  LDC R7, c[0x0][0x384] ;  /* 0x0000e100ff077b82 */ /* 0x000f300000000800 */
[----:B------:R-:W5:Y:S01]  /*5700*/  LDC.64 R4, c[0x0][0x3a8] ;  /* 0x0000ea00ff047b82 */ /* 0x000f620000000a00 */
[----:B0-----:R-:W-:-:S02]  /*5710*/  IMAD R2, R9, UR10, R2 ;  /* 0x0000000a09027c24 */ /* 0x001fc4000f8e0202 */
[----:B---3--:R-:W-:Y:S02]  /*5720*/  IMAD R3, R0, UR11, R3 ;  /* 0x0000000b00037c24 */ /* 0x008fe4000f8e0203 */
[----:B----4-:R-:W-:-:S05]  /*5730*/  IMAD R2, R2, R7, RZ ;  /* 0x0000000702027224 */ /* 0x010fca00078e02ff */
[----:B------:R-:W-:-:S04]  /*5740*/  LEA R3, R2, R3, 0x1 ;  /* 0x0000000302037211 */ /* 0x000fc800078e08ff */
[----:B------:R-:W-:-:S05]  /*5750*/  SHF.L.U32 R3, R3, 0x3, RZ ;  /* 0x0000000303037819 */ /* 0x000fca00000006ff */
[----:B-----5:R-:W-:-:S05]  /*5760*/  IMAD.WIDE R4, R3, 0x4, R4 ;  /* 0x0000000403047825 */ /* 0x020fca00078e0204 */
[----:B------:R-:W1:Y:S04]  /*5770*/  LDG.E R0, desc[UR8][R4.64] ;  /* 0x0000000804007981 */ /* 0x000e68000c1e1900 */
[----:B------:R-:W3:Y:S04]  /*5780*/  LDG.E R2, desc[UR8][R4.64+0x4] ;  /* 0x0000040804027981 */ /* 0x000ee8000c1e1900 */
[----:B------:R-:W4:Y:S04]  /*5790*/  LDG.E R6, desc[UR8][R4.64+0x8] ;  /* 0x0000080804067981 */ /* 0x000f28000c1e1900 */
[----:B------:R-:W5:Y:S04]  /*57a0*/  LDG.E R8, desc[UR8][R4.64+0xc] ;  /* 0x00000c0804087981 */ /* 0x000f68000c1e1900 */
[----:B------:R-:W5:Y:S04]  /*57b0*/  LDG.E R10, desc[UR8][R4.64+0x10] ;  /* 0x00001008040a7981 */ /* 0x000f68000c1e1900 */
[----:B------:R-:W5:Y:S04]  /*57c0*/  LDG.E R12, desc[UR8][R4.64+0x14] ;  /* 0x00001408040c7981 */ /* 0x000f68000c1e1900 */
[----:B------:R-:W5:Y:S04]  /*57d0*/  LDG.E R13, desc[UR8][R4.64+0x18] ;  /* 0x00001808040d7981 */ /* 0x000f68000c1e1900 */
[----:B------:R-:W5:Y:S01]  /*57e0*/  LDG.E R14, desc[UR8][R4.64+0x1c] ;  /* 0x00001c08040e7981 */ /* 0x000f62000c1e1900 */
[----:B-1----:R-:W-:-:S04]  /*57f0*/  FMUL R3, R0, UR4 ;  /* 0x0000000400037c20 */ /* 0x002fc80008400000 */
[----:B--2---:R-:W-:Y:S01]  /*5800*/  FFMA R3, R34, UR5, R3 ;  /* 0x0000000522037c23 */ /* 0x004fe20008000003 */
[----:B---3--:R-:W-:Y:S01]  /*5810*/  FMUL R2, R2, UR4 ;  /* 0x0000000402027c20 */ /* 0x008fe20008400000 */
[----:B----4-:R-:W-:-:S03]  /*5820*/  FMUL R6, R6, UR4 ;  /* 0x0000000406067c20 */ /* 0x010fc60008400000 */
[----:B------:R-:W-:Y:S01]  /*5830*/  FFMA R93, R93, UR5, R2 ;  /* 0x000000055d5d7c23 */ /* 0x000fe20008000002 */
[----:B------:R0:W-:Y:S01]  /*5840*/  STG.E desc[UR8][R4.64], R3 ;  /* 0x0000000304007986 */ /* 0x0001e2000c101908 */
[----:B-----5:R-:W-:Y:S01]  /*5850*/  FMUL R9, R8, UR4 ;  /* 0x0000000408097c20 */ /* 0x020fe20008400000 */
[----:B------:R-:W-:Y:S02]  /*5860*/  FFMA R95, R95, UR5, R6 ;  /* 0x000000055f5f7c23 */ /* 0x000fe40008000006 */
[----:B------:R-:W-:Y:S01]  /*5870*/  STG.E desc[UR8][R4.64+0x4], R93 ;  /* 0x0000045d04007986 */ /* 0x000fe2000c101908 */
[----:B------:R-:W-:Y:S01]  /*5880*/  FMUL R11, R10, UR4 ;  /* 0x000000040a0b7c20 */ /* 0x000fe20008400000 */
[----:B------:R-:W-:Y:S02]  /*5890*/  FFMA R9, R94, UR5, R9 ;  /* 0x000000055e097c23 */ /* 0x000fe40008000009 */
[----:B------:R-:W-:Y:S01]  /*58a0*/  STG.E desc[UR8][R4.64+0x8], R95 ;  /* 0x0000085f04007986 */ /* 0x000fe2000c101908 */
[----:B------:R-:W-:Y:S01]  /*58b0*/  FMUL R12, R12, UR4 ;  /* 0x000000040c0c7c20 */ /* 0x000fe20008400000 */
[----:B------:R-:W-:Y:S01]  /*58c0*/  FFMA R11, R122, UR5, R11 ;  /* 0x000000057a0b7c23 */ /* 0x000fe2000800000b */
[----:B0-----:R-:W-:Y:S01]  /*58d0*/  IMAD.WIDE R2, R7, 0x4, R4 ;  /* 0x0000000407027825 */ /* 0x001fe200078e0204 */
[----:B------:R-:W-:Y:S03]  /*58e0*/  STG.E desc[UR8][R4.64+0xc], R9 ;  /* 0x00000c0904007986 */ /* 0x000fe6000c101908 */
[----:B------:R-:W-:Y:S01]  /*58f0*/  FMUL R13, R13, UR4 ;  /* 0x000000040d0d7c20 */ /* 0x000fe20008400000 */
[----:B------:R-:W-:Y:S01]  /*5900*/  FFMA R121, R121, UR5, R12 ;  /* 0x0000000579797c23 */ /* 0x000fe2000800000c */
[----:B------:R-:W-:Y:S01]  /*5910*/  STG.E desc[UR8][R4.64+0x10], R11 ;  /* 0x0000100b04007986 */ /* 0x000fe2000c101908 */
[----:B------:R-:W-:Y:S01]  /*5920*/  FMUL R14, R14, UR4 ;  /* 0x000000040e0e7c20 */ /* 0x000fe20008400000 */
[----:B------:R-:W-:-:S02]  /*5930*/  FFMA R13, R98, UR5, R13 ;  /* 0x00000005620d7c23 */ /* 0x000fc4000800000d */
[----:B------:R-:W-:Y:S01]  /*5940*/  STG.E desc[UR8][R4.64+0x14], R121 ;  /* 0x0000147904007986 */ /* 0x000fe2000c101908 */
[----:B------:R-:W-:-:S03]  /*5950*/  FFMA R41, R41, UR5, R14 ;  /* 0x0000000529297c23 */ /* 0x000fc6000800000e */
[----:B------:R-:W-:Y:S04]  /*5960*/  STG.E desc[UR8][R4.64+0x18], R13 ;  /* 0x0000180d04007986 */ /* 0x000fe8000c101908 */
[----:B------:R0:W-:Y:S04]  /*5970*/  STG.E desc[UR8][R4.64+0x1c], R41 ;  /* 0x00001c2904007986 */ /* 0x0001e8000c101908 */
[----:B------:R-:W0:Y:S04]  /*5980*/  LDG.E R10, desc[UR8][R2.64+0xc] ;  /* 0x00000c08020a7981 */ /* 0x000e28000c1e1900 */
[----:B------:R-:W2:Y:S04]  /*5990*/  LDG.E R0, desc[UR8][R2.64] ;  /* 0x0000000802007981 */ /* 0x000ea8000c1e1900 */
[----:B------:R-:W3:Y:S04]  /*59a0*/  LDG.E R6, desc[UR8][R2.64+0x4] ;  /* 0x0000040802067981 */ /* 0x000ee8000c1e1900 */
[----:B------:R-:W4:Y:S04]  /*59b0*/  LDG.E R8, desc[UR8][R2.64+0x8] ;  /* 0x0000080802087981 */ /* 0x000f28000c1e1900 */
[----:B------:R-:W5:Y:S04]  /*59c0*/  LDG.E R12, desc[UR8][R2.64+0x10] ;  /* 0x00001008020c7981 */ /* 0x000f68000c1e1900 */
[----:B------:R-:W5:Y:S04]  /*59d0*/  LDG.E R14, desc[UR8][R2.64+0x14] ;  /* 0x00001408020e7981 */ /* 0x000f68000c1e1900 */
[----:B------:R-:W5:Y:S04]  /*59e0*/  LDG.E R15, desc[UR8][R2.64+0x18] ;  /* 0x00001808020f7981 */ /* 0x000f68000c1e1900 */
[----:B------:R-:W5:Y:S01]  /*59f0*/  LDG.E R16, desc[UR8][R2.64+0x1c] ;  /* 0x00001c0802107981 */ /* 0x000f62000c1e1900 */
[----:B0-----:R-:W-:-:S04]  /*5a00*/  FMUL R5, R10, UR4 ;  /* 0x000000040a057c20 */ /* 0x001fc80008400000 */
[----:B------:R-:W-:Y:S01]  /*5a10*/  FFMA R11, R100, UR5, R5 ;  /* 0x00000005640b7c23 */ /* 0x000fe20008000005 */
[----:B--2---:R-:W-:Y:S01]  /*5a20*/  FMUL R0, R0, UR4 ;  /* 0x0000000400007c20 */ /* 0x004fe20008400000 */
[----:B---3--:R-:W-:Y:S01]  /*5a30*/  FMUL R9, R6, UR4 ;  /* 0x0000000406097c20 */ /* 0x008fe20008400000 */
[----:B----4-:R-:W-:Y:S01]  /*5a40*/  FMUL R8, R8, UR4 ;  /* 0x0000000408087c20 */ /* 0x010fe20008400000 */
[----:B-----5:R-:W-:Y:S01]  /*5a50*/  FMUL R5, R12, UR4 ;  /* 0x000000040c057c20 */ /* 0x020fe20008400000 */
[----:B------:R-:W-:Y:S01]  /*5a60*/  FMUL R14, R14, UR4 ;  /* 0x000000040e0e7c20 */ /* 0x000fe20008400000 */
[----:B------:R-:W-:Y:S01]  /*5a70*/  FMUL R15, R15, UR4 ;  /* 0x000000040f0f7c20 */ /* 0x000fe20008400000 */
[----:B------:R-:W-:Y:S01]  /*5a80*/  FMUL R16, R16, UR4 ;  /* 0x0000000410107c20 */ /* 0x000fe20008400000 */
[----:B------:R-:W-:Y:S01]  /*5a90*/  FFMA R97, R97, UR5, R0 ;  /* 0x0000000561617c23 */ /* 0x000fe20008000000 */
[----:B------:R-:W-:Y:S01]  /*5aa0*/  FFMA R9, R96, UR5, R9 ;  /* 0x0000000560097c23 */ /* 0x000fe20008000009 */
[----:B------:R-:W-:Y:S01]  /*5ab0*/  FFMA R99, R99, UR5, R8 ;  /* 0x0000000563637c23 */ /* 0x000fe20008000008 */
[----:B------:R-:W-:Y:S01]  /*5ac0*/  FFMA R13, R32, UR5, R5 ;  /* 0x00000005200d7c23 */ /* 0x000fe20008000005 */
[----:B------:R-:W-:Y:S01]  /*5ad0*/  FFMA R101, R101, UR5, R14 ;  /* 0x0000000565657c23 */ /* 0x000fe2000800000e */
[----:B------:R-:W-:Y:S01]  /*5ae0*/  FFMA R15, R102, UR5, R15 ;  /* 0x00000005660f7c23 */ /* 0x000fe2000800000f */
[----:B------:R-:W-:Y:S01]  /*5af0*/  FFMA R33, R33, UR5, R16 ;  /* 0x0000000521217c23 */ /* 0x000fe20008000010 */
[----:B------:R-:W-:Y:S01]  /*5b00*/  IMAD.WIDE R4, R7, 0x4, R2 ;  /* 0x0000000407047825 */ /* 0x000fe200078e0202 */
[----:B------:R-:W-:Y:S04]  /*5b10*/  STG.E desc[UR8][R2.64], R97 ;  /* 0x0000006102007986 */ /* 0x000fe8000c101908 */
[----:B------:R-:W-:Y:S04]  /*5b20*/  STG.E desc[UR8][R2.64+0x4], R9 ;  /* 0x0000040902007986 */ /* 0x000fe8000c101908 */
[----:B------:R-:W-:Y:S04]  /*5b30*/  STG.E desc[UR8][R2.64+0x8], R99 ;  /* 0x0000086302007986 */ /* 0x000fe8000c101908 */
[----:B------:R-:W-:Y:S04]  /*5b40*/  STG.E desc[UR8][R2.64+0xc], R11 ;  /* 0x00000c0b02007986 */ /* 0x000fe8000c101908 */
[----:B------:R0:W-:Y:S04]  /*5b50*/  STG.E desc[UR8][R2.64+0x10], R13 ;  /* 0x0000100d02007986 */ /* 0x0001e8000c101908 */
[----:B------:R-:W-:Y:S04]  /*5b60*/  STG.E desc[UR8][R2.64+0x14], R101 ;  /* 0x0000146502007986 */ /* 0x000fe8000c101908 */
[----:B------:R-:W-:Y:S04]  /*5b70*/  STG.E desc[UR8][R2.64+0x18], R15 ;  /* 0x0000180f02007986 */ /* 0x000fe8000c101908 */
[----:B------:R1:W-:Y:S04]  /*5b80*/  STG.E desc[UR8][R2.64+0x1c], R33 ;  /* 0x00001c2102007986 */ /* 0x0003e8000c101908 */
[----:B------:R-:W1:Y:S04]  /*5b90*/  LDG.E R10, desc[UR8][R4.64+0xc] ;  /* 0x00000c08040a7981 */ /* 0x000e68000c1e1900 */
[----:B------:R-:W2:Y:S04]  /*5ba0*/  LDG.E R0, desc[UR8][R4.64] ;  /* 0x0000000804007981 */ /* 0x000ea8000c1e1900 */
[----:B------:R-:W3:Y:S04]  /*5bb0*/  LDG.E R6, desc[UR8][R4.64+0x4] ;  /* 0x0000040804067981 */ /* 0x000ee8000c1e1900 */
[----:B------:R-:W4:Y:S04]  /*5bc0*/  LDG.E R8, desc[UR8][R4.64+0x8] ;  /* 0x0000080804087981 */ /* 0x000f28000c1e1900 */
[----:B------:R-:W5:Y:S04]  /*5bd0*/  LDG.E R12, desc[UR8][R4.64+0x10] ;  /* 0x00001008040c7981 */ /* 0x000f68000c1e1900 */
[----:B------:R-:W5:Y:S04]  /*5be0*/  LDG.E R14, desc[UR8][R4.64+0x14] ;  /* 0x00001408040e7981 */ /* 0x000f68000c1e1900 */
[----:B------:R-:W5:Y:S04]  /*5bf0*/  LDG.E R16, desc[UR8][R4.64+0x18] ;  /* 0x0000180804107981 */ /* 0x000f68000c1e1900 */
[----:B0-----:R-:W5:Y:S01]  /*5c00*/  LDG.E R13, desc[UR8][R4.64+0x1c] ;  /* 0x00001c08040d7981 */ /* 0x001f62000c1e1900 */
[----:B-1----:R-:W-:-:S04]  /*5c10*/  FMUL R3, R10, UR4 ;  /* 0x000000040a037c20 */ /* 0x002fc80008400000 */
        /* <DEDUP_REMOVED lines=24> */
[----:B------:R-:W2:Y:S04]  /*5da0*/  LDG.E R0, desc[UR8][R2.64] ;  /* 0x0000000802007981 */ /* 0x000ea8000c1e1900 */
[----:B------:R-:W3:Y:S04]  /*5db0*/  LDG.E R6, desc[UR8][R2.64+0x4] ;  /* 0x0000040802067981 */ /* 0x000ee8000c1e1900 */
[----:B------:R-:W4:Y:S04]  /*5dc0*/  LDG.E R8, desc[UR8][R2.64+0x8] ;  /* 0x0000080802087981 */ /* 0x000f28000c1e1900 */
[----:B------:R-:W1:Y:S04]  /*5dd0*/  LDG.E R10, desc[UR8][R2.64+0xc] ;  /* 0x00000c08020a7981 */ /* 0x000e68000c1e1900 */
[----:B------:R-:W5:Y:S04]  /*5de0*/  LDG.E R12, desc[UR8][R2.64+0x10] ;  /* 0x00001008020c7981 */ /* 0x000f68000c1e1900 */
[----:B------:R-:W5:Y:S04]  /*5df0*/  LDG.E R14, desc[UR8][R2.64+0x14] ;  /* 0x00001408020e7981 */ /* 0x000f68000c1e1900 */
[----:B------:R-:W5:Y:S04]  /*5e00*/  LDG.E R16, desc[UR8][R2.64+0x18] ;  /* 0x0000180802107981 */ /* 0x000f68000c1e1900 */
[----:B0-----:R-:W5:Y:S01]  /*5e10*/  LDG.E R13, desc[UR8][R2.64+0x1c] ;  /* 0x00001c08020d7981 */ /* 0x001f62000c1e1900 */
[----:B--2---:R-:W-:Y:S01]  /*5e20*/  FMUL R0, R0, UR4 ;  /* 0x0000000400007c20 */ /* 0x004fe20008400000 */
[----:B---3--:R-:W-:Y:S01]  /*5e30*/  FMUL R9, R6, UR4 ;  /* 0x0000000406097c20 */ /* 0x008fe20008400000 */
[----:B----4-:R-:W-:Y:S01]  /*5e40*/  FMUL R8, R8, UR4 ;  /* 0x0000000408087c20 */ /* 0x010fe20008400000 */
[----:B-1----:R-:W-:Y:S01]  /*5e50*/  FMUL R5, R10, UR4 ;  /* 0x000000040a057c20 */ /* 0x002fe20008400000 */
        /* <DEDUP_REMOVED lines=17> */
[----:B------:R-:W-:Y:S04]  /*5f70*/  STG.E desc[UR8][R2.64+0x10], R113 ;  /* 0x0000107102007986 */ /* 0x000fe8000c101908 */
[----:B------:R-:W-:Y:S04]  /*5f80*/  STG.E desc[UR8][R2.64+0x14], R117 ;  /* 0x0000147502007986 */ /* 0x000fe8000c101908 */
[----:B------:R-:W-:Y:S04]  /*5f90*/  STG.E desc[UR8][R2.64+0x18], R119 ;  /* 0x0000187702007986 */ /* 0x000fe8000c101908 */
[----:B------:R0:W-:Y:S04]  /*5fa0*/  STG.E desc[UR8][R2.64+0x1c], R13 ;  /* 0x00001c0d02007986 */ /* 0x0001e8000c101908 */
[----:B------:R-:W2:Y:S04]  /*5fb0*/  LDG.E R0, desc[UR8][R4.64] ;  /* 0x0000000804007981 */ /* 0x000ea8000c1e1900 */
[----:B------:R-:W0:Y:S04]  /*5fc0*/  LDG.E R8, desc[UR8][R4.64+0x8] ;  /* 0x0000080804087981 */ /* 0x000e28000c1e1900 */
[----:B------:R-:W3:Y:S04]  /*5fd0*/  LDG.E R6, desc[UR8][R4.64+0x4] ;  /* 0x0000040804067981 */ /* 0x000ee8000c1e1900 */
[----:B------:R-:W4:Y:S04]  /*5fe0*/  LDG.E R10, desc[UR8][R4.64+0xc] ;  /* 0x00000c08040a7981 */ /* 0x000f28000c1e1900 */
[----:B------:R-:W5:Y:S04]  /*5ff0*/  LDG.E R12, desc[UR8][R4.64+0x10] ;  /* 0x00001008040c7981 */ /* 0x000f68000c1e1900 */
[----:B------:R-:W5:Y:S04]  /*6000*/  LDG.E R14, desc[UR8][R4.64+0x14] ;  /* 0x00001408040e7981 */ /* 0x000f68000c1e1900 */
[----:B------:R-:W5:Y:S04]  /*6010*/  LDG.E R15, desc[UR8][R4.64+0x18] ;  /* 0x00001808040f7981 */ /* 0x000f68000c1e1900 */
[----:B------:R-:W5:Y:S01]  /*6020*/  LDG.E R16, desc[UR8][R4.64+0x1c] ;  /* 0x00001c0804107981 */ /* 0x000f62000c1e1900 */
[----:B--2---:R-:W-:Y:S01]  /*6030*/  FMUL R0, R0, UR4 ;  /* 0x0000000400007c20 */ /* 0x004fe20008400000 */
[----:B0-----:R-:W-:-:S03]  /*6040*/  FMUL R3, R8, UR4 ;  /* 0x0000000408037c20 */ /* 0x001fc60008400000 */
[----:B------:R-:W-:Y:S01]  /*6050*/  FFMA R21, R21, UR5, R0 ;  /* 0x0000000515157c23 */ /* 0x000fe20008000000 */
[----:B------:R-:W-:Y:S01]  /*6060*/  FFMA R11, R22, UR5, R3 ;  /* 0x00000005160b7c23 */ /* 0x000fe20008000003 */
        /* <DEDUP_REMOVED lines=16> */
[----:B------:R0:W-:Y:S04]  /*6170*/  STG.E desc[UR8][R4.64+0xc], R13 ;  /* 0x00000c0d04007986 */ /* 0x0001e8000c101908 */
[----:B------:R-:W-:Y:S04]  /*6180*/  STG.E desc[UR8][R4.64+0x10], R37 ;  /* 0x0000102504007986 */ /* 0x000fe8000c101908 */
        /* <DEDUP_REMOVED lines=8> */
[----:B0-----:R-:W5:Y:S04]  /*6210*/  LDG.E R13, desc[UR8][R2.64+0x14] ;  /* 0x00001408020d7981 */ /* 0x001f68000c1e1900 */
[----:B------:R-:W5:Y:S04]  /*6220*/  LDG.E R14, desc[UR8][R2.64+0x18] ;  /* 0x00001808020e7981 */ /* 0x000f68000c1e1900 */
[----:B------:R-:W5:Y:S01]  /*6230*/  LDG.E R16, desc[UR8][R2.64+0x1c] ;  /* 0x00001c0802107981 */ /* 0x000f62000c1e1900 */
[----:B-1----:R-:W-:Y:S01]  /*6240*/  FMUL R5, R8, UR4 ;  /* 0x0000000408057c20 */ /* 0x002fe20008400000 */
[----:B--2---:R-:W-:-:S03]  /*6250*/  FMUL R9, R0, UR4 ;  /* 0x0000000400097c20 */ /* 0x004fc60008400000 */
        /* <DEDUP_REMOVED lines=56> */
[----:B------:R-:W2:Y:S04]  /*65e0*/  LDG.E R0, desc[UR8][R2.64] ;  /* 0x0000000802007981 */ /* 0x000ea8000c1e1900 */
[----:B0-----:R-:W3:Y:S04]  /*65f0*/  LDG.E R13, desc[UR8][R2.64+0x18] ;  /* 0x00001808020d7981 */ /* 0x001ee8000c1e1900 */
[----:B------:R-:W4:Y:S04]  /*6600*/  LDG.E R6, desc[UR8][R2.64+0x4] ;  /* 0x0000040802067981 */ /* 0x000f28000c1e1900 */
[----:B------:R-:W5:Y:S04]  /*6610*/  LDG.E R8, desc[UR8][R2.64+0x8] ;  /* 0x0000080802087981 */ /* 0x000f68000c1e1900 */
[----:B------:R-:W5:Y:S04]  /*6620*/  LDG.E R10, desc[UR8][R2.64+0xc] ;  /* 0x00000c08020a7981 */ /* 0x000f68000c1e1900 */
[----:B------:R-:W5:Y:S04]  /*6630*/  LDG.E R11, desc[UR8][R2.64+0x10] ;  /* 0x00001008020b7981 */ /* 0x000f68000c1e1900 */
[----:B------:R-:W1:Y:S04]  /*6640*/  LDG.E R12, desc[UR8][R2.64+0x14] ;  /* 0x00001408020c7981 */ /* 0x000e68000c1e1900 */
[----:B------:R-:W5:Y:S01]  /*6650*/  LDG.E R14, desc[UR8][R2.64+0x1c] ;  /* 0x00001c08020e7981 */ /* 0x000f62000c1e1900 */
[----:B--2---:R-:W-:Y:S01]  /*6660*/  FMUL R7, R0, UR4 ;  /* 0x0000000400077c20 */ /* 0x004fe20008400000 */
[----:B---3--:R-:W-:Y:S01]  /*6670*/  FMUL R0, R13, UR4 ;  /* 0x000000040d007c20 */ /* 0x008fe20008400000 */
[----:B----4-:R-:W-:Y:S01]  /*6680*/  FMUL R9, R6, UR4 ;  /* 0x0000000406097c20 */ /* 0x010fe20008400000 */
[----:B-----5:R-:W-:Y:S01]  /*6690*/  FMUL R8, R8, UR4 ;  /* 0x0000000408087c20 */ /* 0x020fe20008400000 */
[----:B------:R-:W-:Y:S01]  /*66a0*/  FMUL R10, R10, UR4 ;  /* 0x000000040a0a7c20 */ /* 0x000fe20008400000 */
[----:B------:R-:W-:Y:S01]  /*66b0*/  FMUL R11, R11, UR4 ;  /* 0x000000040b0b7c20 */ /* 0x000fe20008400000 */
[----:B-1----:R-:W-:Y:S01]  /*66c0*/  FMUL R5, R12, UR4 ;  /* 0x000000040c057c20 */ /* 0x002fe20008400000 */
        /* <DEDUP_REMOVED lines=9> */
[----:B------:R-:W-:Y:S04]  /*6760*/  STG.E desc[UR8][R2.64], R7 ;  /* 0x0000000702007986 */ /* 0x000fe8000c101908 */
[----:B------:R-:W-:Y:S04]  /*6770*/  STG.E desc[UR8][R2.64+0x4], R9 ;  /* 0x0000040902007986 */ /* 0x000fe8000c101908 */
[----:B------:R-:W-:Y:S04]  /*6780*/  STG.E desc[UR8][R2.64+0x8], R29 ;  /* 0x0000081d02007986 */ /* 0x000fe8000c101908 */
[----:B------:R-:W-:Y:S04]  /*6790*/  STG.E desc[UR8][R2.64+0xc], R57 ;  /* 0x00000c3902007986 */ /* 0x000fe8000c101908 */
[----:B------:R-:W-:Y:S04]  /*67a0*/  STG.E desc[UR8][R2.64+0x10], R11 ;  /* 0x0000100b02007986 */ /* 0x000fe8000c101908 */
[----:B------:R-:W-:Y:S04]  /*67b0*/  STG.E desc[UR8][R2.64+0x14], R5 ;  /* 0x0000140502007986 */ /* 0x000fe8000c101908 */
[----:B------:R-:W-:Y:S04]  /*67c0*/  STG.E desc[UR8][R2.64+0x18], R83 ;  /* 0x0000185302007986 */ /* 0x000fe8000c101908 */
[----:B------:R-:W-:Y:S01]  /*67d0*/  STG.E desc[UR8][R2.64+0x1c], R13 ;  /* 0x00001c0d02007986 */ /* 0x000fe2000c101908 */
[----:B------:R-:W-:Y:S05]  /*67e0*/  EXIT ;  /* 0x000000000000794d */ /* 0x000fea0003800000 */
.L_x_2:
[----:B------:R-:W-:-:S00]  /*67f0*/  BRA `(.L_x_2) ;  /* 0xfffffffc00fc7947 */ /* 0x000fc0000383ffff */
[----:B------:R-:W-:-:S00]  /*6800*/  NOP ;  /* 0x0000000000007918 */ /* 0x000fc00000000000 */
[----:B------:R-:W-:-:S00]  /*6810*/  NOP ;  /* 0x0000000000007918 */ /* 0x000fc00000000000 */
[----:B------:R-:W-:-:S00]  /*6820*/  NOP ;  /* 0x0000000000007918 */ /* 0x000fc00000000000 */
[----:B------:R-:W-:-:S00]  /*6830*/  NOP ;  /* 0x0000000000007918 */ /* 0x000fc00000000000 */
[----:B------:R-:W-:-:S00]  /*6840*/  NOP ;  /* 0x0000000000007918 */ /* 0x000fc00000000000 */
[----:B------:R-:W-:-:S00]  /*6850*/  NOP ;  /* 0x0000000000007918 */ /* 0x000fc00000000000 */
[----:B------:R-:W-:-:S00]  /*6860*/  NOP ;  /* 0x0000000000007918 */ /* 0x000fc00000000000 */
[----:B------:R-:W-:-:S00]  /*6870*/  NOP ;  /* 0x0000000000007918 */ /* 0x000fc00000000000 */
.L_x_3:


//--------------------- .nv.shared._Z18sgemmZeroRegistersiiifPKfS0_fPf --------------------------
	.section	.nv.shared._Z18sgemmZeroRegistersiiifPKfS0_fPf,"aw",@nobits
	.sectionflags	@""
	.align	4
.nv.shared._Z18sgemmZeroRegistersiiifPKfS0_fPf:
	.zero		33792


//--------------------- .nv.shared.reserved.0     --------------------------
	.section	.nv.shared.reserved.0,"aw",@nobits
	.weak		__nv_reservedSMEM_offset_0_alias
	.size		__nv_reservedSMEM_offset_0_alias, 0, 64
	.other		__nv_reservedSMEM_offset_0_alias,@"STO_CUDA_RESERVED_SHARED STV_DEFAULT"
__nv_reservedSMEM_offset_0_alias:
	.zero		0
	.zero		64


//--------------------- .nv.constant0._Z18sgemmZeroRegistersiiifPKfS0_fPf --------------------------
	.section	.nv.constant0._Z18sgemmZeroRegistersiiifPKfS0_fPf,"a",@progbits
	.sectionflags	@""
	.align	4
.nv.constant0._Z18sgemmZeroRegistersiiifPKfS0_fPf:
	.zero		944


//--------------------- SYMBOLS --------------------------

	.type		.nv.reservedSmem.offset0,@object
	.size		.nv.reservedSmem.offset0,0x4
	.type		.nv.reservedSmem.cap,@object
	.size		.nv.reservedSmem.cap,0x4
